//
// Generated by NVIDIA NVVM Compiler
//
// Compiler Build ID: CL-36424714
// Cuda compilation tools, release 13.0, V13.0.88
// Based on NVVM 20.0.0
//

.version 9.0
.target sm_100
.address_size 64

	// .globl	_Z16bruteForceKernelimmjjPcPi
.extern .func  (.param .b32 func_retval0) vprintf
(
	.param .b64 vprintf_param_0,
	.param .b64 vprintf_param_1
)
;
.global .align 4 .u32 d_foundMatchFlag;
.const .align 1 .b8 d_alphabet[50] = {32, 33, 38, 39, 40, 41, 43, 44, 45, 46, 48, 49, 50, 51, 52, 53, 54, 55, 56, 57, 65, 66, 67, 68, 69, 70, 71, 72, 73, 74, 75, 76, 77, 78, 79, 80, 81, 82, 83, 84, 85, 86, 87, 88, 89, 90, 91, 93, 95};
.const .align 1 .b8 d_prefix[11] = {80, 79, 82, 84, 82, 65, 73, 84, 92, 84};
.const .align 1 .b8 d_suffix[10] = {70, 73, 68, 48, 48, 46, 83, 77, 75};
.const .align 1 .b8 d_lowerBound[28] = {80, 79, 82, 84, 82, 65, 73, 84, 92, 84, 84, 65, 78, 75, 92, 84, 84, 65, 84, 76, 75, 48, 50, 46, 83, 77, 75};
.const .align 1 .b8 d_upperBound[31] = {80, 79, 82, 84, 82, 65, 73, 84, 92, 84, 86, 85, 76, 84, 85, 82, 69, 92, 84, 86, 85, 70, 73, 68, 48, 48, 46, 83, 77, 75};
.const .align 1 .b8 lowerBound[8] = {84, 65, 78, 75, 84, 84, 65};
.const .align 1 .b8 upperBound[11] = {86, 85, 76, 84, 85, 82, 69, 84, 86, 85};
.const .align 4 .b8 d_cryptTable[5120];
.global .align 1 .b8 $str[20] = {72, 97, 115, 104, 32, 65, 32, 109, 97, 116, 99, 104, 101, 115, 58, 32, 37, 115, 10};
.global .align 1 .b8 $str$1[23] = {66, 79, 84, 72, 32, 72, 65, 83, 72, 69, 83, 32, 77, 65, 84, 67, 72, 58, 32, 37, 115, 10};

.visible .entry _Z16bruteForceKernelimmjjPcPi(
	.param .u32 _Z16bruteForceKernelimmjjPcPi_param_0,
	.param .u64 _Z16bruteForceKernelimmjjPcPi_param_1,
	.param .u64 _Z16bruteForceKernelimmjjPcPi_param_2,
	.param .u32 _Z16bruteForceKernelimmjjPcPi_param_3,
	.param .u32 _Z16bruteForceKernelimmjjPcPi_param_4,
	.param .u64 .ptr .align 1 _Z16bruteForceKernelimmjjPcPi_param_5,
	.param .u64 .ptr .align 1 _Z16bruteForceKernelimmjjPcPi_param_6
)
{
	.local .align 16 .b8 	__local_depot0[160];
	.reg .b64 	%SP;
	.reg .b64 	%SPL;
	.reg .pred 	%p<24>;
	.reg .b16 	%rs<48>;
	.reg .b32 	%r<114>;
	.reg .b64 	%rd<203>;

	mov.u64 	%SPL, __local_depot0;
	cvta.local.u64 	%SP, %SPL;
	ld.param.u32 	%r27, [_Z16bruteForceKernelimmjjPcPi_param_0];
	ld.param.u64 	%rd29, [_Z16bruteForceKernelimmjjPcPi_param_1];
	ld.param.u64 	%rd32, [_Z16bruteForceKernelimmjjPcPi_param_2];
	ld.param.u32 	%r28, [_Z16bruteForceKernelimmjjPcPi_param_3];
	ld.param.u32 	%r29, [_Z16bruteForceKernelimmjjPcPi_param_4];
	ld.param.u64 	%rd30, [_Z16bruteForceKernelimmjjPcPi_param_5];
	ld.param.u64 	%rd31, [_Z16bruteForceKernelimmjjPcPi_param_6];
	add.u64 	%rd1, %SPL, 0;
	add.u64 	%rd2, %SPL, 16;
	mov.u32 	%r30, %ctaid.x;
	mov.u32 	%r31, %ntid.x;
	mov.u32 	%r32, %tid.x;
	mad.lo.s32 	%r33, %r30, %r31, %r32;
	cvt.u64.u32 	%rd3, %r33;
	setp.le.u64 	%p1, %rd32, %rd3;
	@%p1 bra 	$L__BB0_33;
	add.s64 	%rd197, %rd29, %rd3;
	setp.lt.s32 	%p2, %r27, 1;
	@%p2 bra 	$L__BB0_13;
	and.b32  	%r1, %r27, 7;
	setp.lt.u32 	%p3, %r27, 8;
	mov.u32 	%r105, %r27;
	@%p3 bra 	$L__BB0_5;
	and.b32  	%r2, %r27, 2147483640;
	mov.b32 	%r106, 0;
	mov.u64 	%rd35, d_alphabet;
	mov.u32 	%r105, %r27;
$L__BB0_4:
	.pragma "nounroll";
	add.s32 	%r35, %r105, -1;
	mul.hi.u64 	%rd36, %rd197, 5646962471543740291;
	sub.s64 	%rd37, %rd197, %rd36;
	shr.u64 	%rd38, %rd37, 1;
	add.s64 	%rd39, %rd38, %rd36;
	shr.u64 	%rd40, %rd39, 5;
	mul.lo.s64 	%rd41, %rd40, 49;
	sub.s64 	%rd42, %rd197, %rd41;
	add.s64 	%rd43, %rd35, %rd42;
	ld.const.u8 	%rs17, [%rd43];
	cvt.u64.u32 	%rd44, %r35;
	add.s64 	%rd45, %rd1, %rd44;
	st.local.u8 	[%rd45], %rs17;
	add.s32 	%r36, %r105, -2;
	mul.hi.u64 	%rd46, %rd40, 752928329539165373;
	shr.u64 	%rd47, %rd46, 1;
	mul.lo.s64 	%rd48, %rd47, 49;
	sub.s64 	%rd49, %rd40, %rd48;
	add.s64 	%rd50, %rd35, %rd49;
	ld.const.u8 	%rs18, [%rd50];
	cvt.u64.u32 	%rd51, %r36;
	add.s64 	%rd52, %rd1, %rd51;
	st.local.u8 	[%rd52], %rs18;
	mul.hi.u64 	%rd53, %rd197, -2712078574768626289;
	shr.u64 	%rd54, %rd53, 11;
	add.s32 	%r37, %r105, -3;
	mul.hi.u64 	%rd55, %rd54, 376464164769582687;
	mul.lo.s64 	%rd56, %rd55, 49;
	sub.s64 	%rd57, %rd54, %rd56;
	add.s64 	%rd58, %rd35, %rd57;
	ld.const.u8 	%rs19, [%rd58];
	cvt.u64.u32 	%rd59, %r37;
	add.s64 	%rd60, %rd1, %rd59;
	st.local.u8 	[%rd60], %rs19;
	mul.hi.u64 	%rd61, %rd197, 321115622427365823;
	shr.u64 	%rd62, %rd61, 11;
	add.s32 	%r38, %r105, -4;
	mul.hi.u64 	%rd63, %rd62, 376464164769582687;
	mul.lo.s64 	%rd64, %rd63, 49;
	sub.s64 	%rd65, %rd62, %rd64;
	add.s64 	%rd66, %rd35, %rd65;
	ld.const.u8 	%rs20, [%rd66];
	cvt.u64.u32 	%rd67, %r38;
	add.s64 	%rd68, %rd1, %rd67;
	st.local.u8 	[%rd68], %rs20;
	mul.hi.u64 	%rd69, %rd197, 6710661170726991893;
	shr.u64 	%rd70, %rd69, 21;
	add.s32 	%r39, %r105, -5;
	mul.hi.u64 	%rd71, %rd70, 376464164769582687;
	mul.lo.s64 	%rd72, %rd71, 49;
	sub.s64 	%rd73, %rd70, %rd72;
	add.s64 	%rd74, %rd35, %rd73;
	ld.const.u8 	%rs21, [%rd74];
	cvt.u64.u32 	%rd75, %r39;
	add.s64 	%rd76, %rd1, %rd75;
	st.local.u8 	[%rd76], %rs21;
	mul.hi.u64 	%rd77, %rd197, 8764945202582193493;
	shr.u64 	%rd78, %rd77, 27;
	add.s32 	%r40, %r105, -6;
	mul.hi.u64 	%rd79, %rd78, 376464164769582687;
	mul.lo.s64 	%rd80, %rd79, 49;
	sub.s64 	%rd81, %rd78, %rd80;
	add.s64 	%rd82, %rd35, %rd81;
	ld.const.u8 	%rs22, [%rd82];
	cvt.u64.u32 	%rd83, %r40;
	add.s64 	%rd84, %rd1, %rd83;
	st.local.u8 	[%rd84], %rs22;
	mul.hi.u64 	%rd85, %rd197, 1431011461646072407;
	shr.u64 	%rd86, %rd85, 30;
	add.s32 	%r41, %r105, -7;
	cvt.u32.u64 	%r42, %rd86;
	mul.hi.u32 	%r43, %r42, 1402438301;
	shr.u32 	%r44, %r43, 4;
	mul.lo.s32 	%r45, %r44, 49;
	sub.s32 	%r46, %r42, %r45;
	cvt.u64.u32 	%rd87, %r46;
	add.s64 	%rd88, %rd35, %rd87;
	ld.const.u8 	%rs23, [%rd88];
	cvt.u64.u32 	%rd89, %r41;
	add.s64 	%rd90, %rd1, %rd89;
	st.local.u8 	[%rd90], %rs23;
	mul.hi.u64 	%rd91, %rd197, -3494134515285284833;
	shr.u64 	%rd92, %rd91, 39;
	add.s32 	%r105, %r105, -8;
	cvt.u32.u64 	%r47, %rd92;
	mul.hi.u32 	%r48, %r47, 87652394;
	mul.lo.s32 	%r49, %r48, 49;
	sub.s32 	%r50, %r47, %r49;
	cvt.u64.u32 	%rd93, %r50;
	add.s64 	%rd94, %rd35, %rd93;
	ld.const.u8 	%rs24, [%rd94];
	cvt.u64.u32 	%rd95, %r105;
	add.s64 	%rd96, %rd1, %rd95;
	st.local.u8 	[%rd96], %rs24;
	mul.hi.u64 	%rd97, %rd197, 1083194941375204999;
	sub.s64 	%rd98, %rd197, %rd97;
	shr.u64 	%rd99, %rd98, 1;
	add.s64 	%rd100, %rd99, %rd97;
	shr.u64 	%rd197, %rd100, 44;
	add.s32 	%r106, %r106, 8;
	setp.eq.s32 	%p4, %r106, %r2;
	@%p4 bra 	$L__BB0_5;
	bra.uni 	$L__BB0_4;
$L__BB0_5:
	setp.eq.s32 	%p5, %r1, 0;
	@%p5 bra 	$L__BB0_13;
	and.b32  	%r4, %r27, 3;
	setp.lt.u32 	%p6, %r1, 4;
	@%p6 bra 	$L__BB0_8;
	add.s32 	%r51, %r105, -1;
	mov.u64 	%rd101, d_alphabet;
	mul.hi.u64 	%rd102, %rd197, 5646962471543740291;
	sub.s64 	%rd103, %rd197, %rd102;
	shr.u64 	%rd104, %rd103, 1;
	add.s64 	%rd105, %rd104, %rd102;
	shr.u64 	%rd106, %rd105, 5;
	mul.lo.s64 	%rd107, %rd106, 49;
	sub.s64 	%rd108, %rd197, %rd107;
	add.s64 	%rd109, %rd101, %rd108;
	ld.const.u8 	%rs25, [%rd109];
	cvt.u64.u32 	%rd110, %r51;
	add.s64 	%rd111, %rd1, %rd110;
	st.local.u8 	[%rd111], %rs25;
	add.s32 	%r52, %r105, -2;
	mul.hi.u64 	%rd112, %rd106, 752928329539165373;
	shr.u64 	%rd113, %rd112, 1;
	mul.lo.s64 	%rd114, %rd113, 49;
	sub.s64 	%rd115, %rd106, %rd114;
	add.s64 	%rd116, %rd101, %rd115;
	ld.const.u8 	%rs26, [%rd116];
	cvt.u64.u32 	%rd117, %r52;
	add.s64 	%rd118, %rd1, %rd117;
	st.local.u8 	[%rd118], %rs26;
	mul.hi.u64 	%rd119, %rd197, -2712078574768626289;
	shr.u64 	%rd120, %rd119, 11;
	add.s32 	%r53, %r105, -3;
	mul.hi.u64 	%rd121, %rd120, 376464164769582687;
	mul.lo.s64 	%rd122, %rd121, 49;
	sub.s64 	%rd123, %rd120, %rd122;
	add.s64 	%rd124, %rd101, %rd123;
	ld.const.u8 	%rs27, [%rd124];
	cvt.u64.u32 	%rd125, %r53;
	add.s64 	%rd126, %rd1, %rd125;
	st.local.u8 	[%rd126], %rs27;
	mul.hi.u64 	%rd127, %rd197, 321115622427365823;
	shr.u64 	%rd128, %rd127, 11;
	add.s32 	%r105, %r105, -4;
	mul.hi.u64 	%rd129, %rd128, 376464164769582687;
	mul.lo.s64 	%rd130, %rd129, 49;
	sub.s64 	%rd131, %rd128, %rd130;
	add.s64 	%rd132, %rd101, %rd131;
	ld.const.u8 	%rs28, [%rd132];
	cvt.u64.u32 	%rd133, %r105;
	add.s64 	%rd134, %rd1, %rd133;
	st.local.u8 	[%rd134], %rs28;
	mul.hi.u64 	%rd135, %rd197, 6710661170726991893;
	shr.u64 	%rd197, %rd135, 21;
$L__BB0_8:
	setp.eq.s32 	%p7, %r4, 0;
	@%p7 bra 	$L__BB0_13;
	setp.eq.s32 	%p8, %r4, 1;
	@%p8 bra 	$L__BB0_11;
	add.s32 	%r54, %r105, -1;
	mov.u64 	%rd136, d_alphabet;
	mul.hi.u64 	%rd137, %rd197, 5646962471543740291;
	sub.s64 	%rd138, %rd197, %rd137;
	shr.u64 	%rd139, %rd138, 1;
	add.s64 	%rd140, %rd139, %rd137;
	shr.u64 	%rd141, %rd140, 5;
	mul.lo.s64 	%rd142, %rd141, 49;
	sub.s64 	%rd143, %rd197, %rd142;
	add.s64 	%rd144, %rd136, %rd143;
	ld.const.u8 	%rs29, [%rd144];
	cvt.u64.u32 	%rd145, %r54;
	add.s64 	%rd146, %rd1, %rd145;
	st.local.u8 	[%rd146], %rs29;
	add.s32 	%r105, %r105, -2;
	mul.hi.u64 	%rd147, %rd141, 752928329539165373;
	shr.u64 	%rd148, %rd147, 1;
	mul.lo.s64 	%rd149, %rd148, 49;
	sub.s64 	%rd150, %rd141, %rd149;
	add.s64 	%rd151, %rd136, %rd150;
	ld.const.u8 	%rs30, [%rd151];
	cvt.u64.u32 	%rd152, %r105;
	add.s64 	%rd153, %rd1, %rd152;
	st.local.u8 	[%rd153], %rs30;
	mul.hi.u64 	%rd154, %rd197, -2712078574768626289;
	shr.u64 	%rd197, %rd154, 11;
$L__BB0_11:
	and.b32  	%r55, %r27, 1;
	setp.eq.b32 	%p9, %r55, 1;
	not.pred 	%p10, %p9;
	@%p10 bra 	$L__BB0_13;
	add.s32 	%r56, %r105, -1;
	mul.hi.u64 	%rd155, %rd197, 5646962471543740291;
	sub.s64 	%rd156, %rd197, %rd155;
	shr.u64 	%rd157, %rd156, 1;
	add.s64 	%rd158, %rd157, %rd155;
	shr.u64 	%rd159, %rd158, 5;
	mul.lo.s64 	%rd160, %rd159, 49;
	sub.s64 	%rd161, %rd197, %rd160;
	mov.u64 	%rd162, d_alphabet;
	add.s64 	%rd163, %rd162, %rd161;
	ld.const.u8 	%rs31, [%rd163];
	cvt.u64.u32 	%rd164, %r56;
	add.s64 	%rd165, %rd1, %rd164;
	st.local.u8 	[%rd165], %rs31;
$L__BB0_13:
	setp.lt.s32 	%p11, %r27, 2;
	@%p11 bra 	$L__BB0_33;
	cvt.u64.u32 	%rd166, %r27;
	add.s64 	%rd10, %rd2, %rd166;
	ld.const.u8 	%rs1, [d_prefix];
	ld.const.u8 	%rs2, [d_prefix+1];
	ld.const.u8 	%rs3, [d_prefix+2];
	ld.const.u8 	%rs4, [d_prefix+3];
	ld.const.u8 	%rs5, [d_prefix+4];
	ld.const.u8 	%rs6, [d_prefix+5];
	ld.const.u8 	%rs7, [d_prefix+6];
	ld.const.u8 	%rs8, [d_prefix+7];
	ld.const.u8 	%rs9, [d_prefix+8];
	ld.const.u8 	%rs10, [d_prefix+9];
	cvta.to.global.u64 	%rd11, %rd31;
	cvta.to.global.u64 	%rd12, %rd30;
	mov.b32 	%r107, 1;
	cvt.u32.u16 	%r58, %rs8;
	cvt.u32.u16 	%r59, %rs7;
	prmt.b32 	%r60, %r59, %r58, 0x3340U;
	cvt.u32.u16 	%r61, %rs6;
	cvt.u32.u16 	%r62, %rs5;
	prmt.b32 	%r63, %r62, %r61, 0x3340U;
	prmt.b32 	%r64, %r63, %r60, 0x5410U;
	cvt.u32.u16 	%r65, %rs4;
	cvt.u32.u16 	%r66, %rs3;
	prmt.b32 	%r67, %r66, %r65, 0x3340U;
	cvt.u32.u16 	%r68, %rs2;
	cvt.u32.u16 	%r69, %rs1;
	prmt.b32 	%r70, %r69, %r68, 0x3340U;
	prmt.b32 	%r71, %r70, %r67, 0x5410U;
	ld.const.u8 	%rs35, [d_suffix];
	ld.const.u8 	%rs36, [d_suffix+1];
	ld.const.u8 	%rs37, [d_suffix+2];
	ld.const.u8 	%rs38, [d_suffix+3];
	ld.const.u8 	%rs39, [d_suffix+4];
	ld.const.u8 	%rs40, [d_suffix+5];
	ld.const.u8 	%rs41, [d_suffix+6];
	ld.const.u8 	%rs42, [d_suffix+7];
	ld.const.u8 	%rs43, [d_suffix+8];
$L__BB0_15:
	st.local.v2.b32 	[%rd2], {%r71, %r64};
	st.local.v2.u8 	[%rd2+8], {%rs9, %rs10};
	cvt.u64.u32 	%rd15, %r107;
	mov.b64 	%rd198, 0;
$L__BB0_16:
	add.s64 	%rd168, %rd1, %rd198;
	ld.local.u8 	%rs32, [%rd168];
	add.s64 	%rd169, %rd2, %rd198;
	st.local.u8 	[%rd169+10], %rs32;
	add.s64 	%rd198, %rd198, 1;
	setp.lt.u64 	%p12, %rd198, %rd15;
	@%p12 bra 	$L__BB0_16;
	cvt.u32.u64 	%r72, %rd15;
	add.s64 	%rd18, %rd2, %rd15;
	mov.b16 	%rs33, 92;
	st.local.u8 	[%rd18+10], %rs33;
	sub.s32 	%r14, %r27, %r72;
	setp.eq.s32 	%p13, %r14, 0;
	@%p13 bra 	$L__BB0_20;
	cvt.s64.s32 	%rd19, %r14;
	mov.b64 	%rd199, 0;
$L__BB0_19:
	add.s64 	%rd171, %rd199, %rd15;
	add.s64 	%rd172, %rd1, %rd171;
	ld.local.u8 	%rs34, [%rd172];
	add.s64 	%rd173, %rd18, %rd199;
	st.local.u8 	[%rd173+11], %rs34;
	add.s64 	%rd199, %rd199, 1;
	setp.lt.u64 	%p14, %rd199, %rd19;
	@%p14 bra 	$L__BB0_19;
$L__BB0_20:
	st.local.u8 	[%rd10+11], %rs35;
	st.local.u8 	[%rd10+12], %rs36;
	st.local.u8 	[%rd10+13], %rs37;
	st.local.u8 	[%rd10+14], %rs38;
	st.local.u8 	[%rd10+15], %rs39;
	st.local.u8 	[%rd10+16], %rs40;
	st.local.u8 	[%rd10+17], %rs41;
	st.local.u8 	[%rd10+18], %rs42;
	st.local.u8 	[%rd10+19], %rs43;
	mov.b16 	%rs44, 0;
	st.local.u8 	[%rd10+20], %rs44;
	ld.local.u8 	%rs46, [%rd2];
	setp.eq.s16 	%p15, %rs46, 0;
	mov.b32 	%r110, 2146271213;
	@%p15 bra 	$L__BB0_23;
	mov.b32 	%r110, 2146271213;
	mov.b32 	%r108, -286331154;
	mov.u64 	%rd200, %rd2;
$L__BB0_22:
	add.s64 	%rd23, %rd200, 1;
	cvt.u32.u16 	%r76, %rs46;
	cvt.s32.s8 	%r77, %r76;
	mul.wide.s32 	%rd174, %r77, 4;
	mov.u64 	%rd175, d_cryptTable;
	add.s64 	%rd176, %rd175, %rd174;
	ld.const.u32 	%r78, [%rd176+1024];
	add.s32 	%r79, %r108, %r110;
	xor.b32  	%r110, %r78, %r79;
	shl.b32 	%r80, %r108, 5;
	add.s32 	%r81, %r108, %r80;
	add.s32 	%r82, %r81, %r77;
	add.s32 	%r83, %r82, %r110;
	add.s32 	%r108, %r83, 3;
	ld.local.u8 	%rs46, [%rd200+1];
	setp.ne.s16 	%p16, %rs46, 0;
	mov.u64 	%rd200, %rd23;
	@%p16 bra 	$L__BB0_22;
$L__BB0_23:
	setp.ne.s32 	%p17, %r110, %r28;
	@%p17 bra 	$L__BB0_32;
	add.u64 	%rd177, %SP, 144;
	add.u64 	%rd178, %SPL, 144;
	add.u64 	%rd179, %SP, 16;
	st.local.u64 	[%rd178], %rd179;
	mov.u64 	%rd180, $str;
	cvta.global.u64 	%rd181, %rd180;
	{ // callseq 0, 0
	.param .b64 param0;
	st.param.b64 	[param0], %rd181;
	.param .b64 param1;
	st.param.b64 	[param1], %rd177;
	.param .b32 retval0;
	call.uni (retval0), 
	vprintf, 
	(
	param0, 
	param1
	);
	ld.param.b32 	%r85, [retval0];
	} // callseq 0
	ld.local.u8 	%rs47, [%rd2];
	setp.eq.s16 	%p18, %rs47, 0;
	mov.b32 	%r113, 2146271213;
	@%p18 bra 	$L__BB0_27;
	mov.b32 	%r113, 2146271213;
	mov.b32 	%r111, -286331154;
	mov.u64 	%rd201, %rd2;
$L__BB0_26:
	add.s64 	%rd25, %rd201, 1;
	cvt.u32.u16 	%r89, %rs47;
	cvt.s32.s8 	%r90, %r89;
	mul.wide.s32 	%rd182, %r90, 4;
	mov.u64 	%rd183, d_cryptTable;
	add.s64 	%rd184, %rd183, %rd182;
	ld.const.u32 	%r91, [%rd184+2048];
	add.s32 	%r92, %r111, %r113;
	xor.b32  	%r113, %r91, %r92;
	shl.b32 	%r93, %r111, 5;
	add.s32 	%r94, %r111, %r93;
	add.s32 	%r95, %r94, %r90;
	add.s32 	%r96, %r95, %r113;
	add.s32 	%r111, %r96, 3;
	ld.local.u8 	%rs47, [%rd201+1];
	setp.ne.s16 	%p19, %rs47, 0;
	mov.u64 	%rd201, %rd25;
	@%p19 bra 	$L__BB0_26;
$L__BB0_27:
	setp.ne.s32 	%p20, %r113, %r29;
	@%p20 bra 	$L__BB0_29;
	add.u64 	%rd185, %SP, 144;
	add.u64 	%rd186, %SPL, 144;
	add.u64 	%rd187, %SP, 16;
	st.local.u64 	[%rd186], %rd187;
	mov.u64 	%rd188, $str$1;
	cvta.global.u64 	%rd189, %rd188;
	{ // callseq 1, 0
	.param .b64 param0;
	st.param.b64 	[param0], %rd189;
	.param .b64 param1;
	st.param.b64 	[param1], %rd185;
	.param .b32 retval0;
	call.uni (retval0), 
	vprintf, 
	(
	param0, 
	param1
	);
	ld.param.b32 	%r97, [retval0];
	} // callseq 1
	mov.b32 	%r99, 1;
	st.volatile.global.u32 	[d_foundMatchFlag], %r99;
$L__BB0_29:
	atom.global.add.u32 	%r25, [%rd11], 1;
	setp.gt.s32 	%p21, %r25, 1023;
	@%p21 bra 	$L__BB0_32;
	shl.b32 	%r100, %r25, 7;
	cvt.s64.s32 	%rd26, %r100;
	mov.b64 	%rd202, 0;
$L__BB0_31:
	add.s64 	%rd191, %rd2, %rd202;
	ld.local.u8 	%rs45, [%rd191];
	add.s64 	%rd192, %rd202, %rd26;
	add.s64 	%rd193, %rd12, %rd192;
	st.global.u8 	[%rd193], %rs45;
	add.s64 	%rd28, %rd202, 1;
	setp.lt.u64 	%p22, %rd202, 127;
	mov.u64 	%rd202, %rd28;
	@%p22 bra 	$L__BB0_31;
$L__BB0_32:
	cvt.u32.u64 	%r101, %rd15;
	add.s32 	%r107, %r101, 1;
	setp.ne.s32 	%p23, %r107, %r27;
	@%p23 bra 	$L__BB0_15;
$L__BB0_33:
	ret;

}


// ===== COMPILED SASS (sm_100) =====

	.target	sm_100

	.elftype	@"ET_EXEC"


//--------------------- .note.nv.tkinfo           --------------------------
	.section	.note.nv.tkinfo,"",@"SHT_NOTE"
	.sectionflags	@"SHF_NOTE_NV_TKINFO"
	.tkinfo
        /*0018*/ 	.word	0x00000002
        /*0030*/ 	.string	""
        /*0030*/ 	.string	"ptxas"
        /*0030*/ 	.string	"Cuda compilation tools, release 13.0, V13.0.88"
        /*0030*/ 	.string	"Build cuda_13.0.r13.0/compiler.36424714_0"
        /*0030*/ 	.string	"-arch sm_100 -m 64 "



//--------------------- .note.nv.cuinfo           --------------------------
	.section	.note.nv.cuinfo,"",@"SHT_NOTE"
	.sectionflags	@"SHF_NOTE_NV_CUINFO"
        /*0018*/ 	.short	0x0002
        /*001a*/ 	.short	0x0064
        /*001c*/ 	.short	0x0082
	.zero		2


//--------------------- .nv.info                  --------------------------
	.section	.nv.info,"",@"SHT_CUDA_INFO"
	.align	4


	//----- nvinfo : EIATTR_REGCOUNT
	.align		4
        /*0000*/ 	.byte	0x04, 0x2f
        /*0002*/ 	.short	(.L_12 - .L_11)
	.align		4
.L_11:
        /*0004*/ 	.word	index@(_Z16bruteForceKernelimmjjPcPi)
        /*0008*/ 	.word	0x00000020


	//----- nvinfo : EIATTR_FRAME_SIZE
	.align		4
.L_12:
        /*000c*/ 	.byte	0x04, 0x11
        /*000e*/ 	.short	(.L_14 - .L_13)
	.align		4
.L_13:
        /*0010*/ 	.word	index@(_Z16bruteForceKernelimmjjPcPi)
        /*0014*/ 	.word	0x000000a0


	//----- nvinfo : EIATTR_MIN_STACK_SIZE
	.align		4
.L_14:
        /*0018*/ 	.byte	0x04, 0x12
        /*001a*/ 	.short	(.L_16 - .L_15)
	.align		4
.L_15:
        /*001c*/ 	.word	index@(_Z16bruteForceKernelimmjjPcPi)
        /*0020*/ 	.word	0x000000a0
.L_16:


//--------------------- .nv.compat                --------------------------
	.section	.nv.compat,"",@"SHT_CUDA_COMPAT_INFO"
	.align	4
        /*0000*/ 	.byte	0x02, 0x09, 0x00, 0x00, 0x02, 0x02, 0x01, 0x00, 0x02, 0x05, 0x05, 0x00, 0x03, 0x07, 0x01, 0x01
        /*0010*/ 	.byte	0x02, 0x03, 0x00, 0x00, 0x02, 0x06, 0x01, 0x00, 0x04, 0x0b, 0x08, 0x00, 0x09, 0x00, 0x00, 0x00
        /*0020*/ 	.byte	0x00, 0x00, 0x00, 0x00


//--------------------- .nv.info._Z16bruteForceKernelimmjjPcPi --------------------------
	.section	.nv.info._Z16bruteForceKernelimmjjPcPi,"",@"SHT_CUDA_INFO"
	.sectionflags	@""
	.align	4


	//----- nvinfo : EIATTR_CUDA_API_VERSION
	.align		4
        /*0000*/ 	.byte	0x04, 0x37
        /*0002*/ 	.short	(.L_18 - .L_17)
.L_17:
        /*0004*/ 	.word	0x00000082


	//----- nvinfo : EIATTR_KPARAM_INFO
	.align		4
.L_18:
        /*0008*/ 	.byte	0x04, 0x17
        /*000a*/ 	.short	(.L_20 - .L_19)
.L_19:
        /*000c*/ 	.word	0x00000000
        /*0010*/ 	.short	0x0006
        /*0012*/ 	.short	0x0028
        /*0014*/ 	.byte	0x00, 0xf5, 0x21, 0x00


	//----- nvinfo : EIATTR_KPARAM_INFO
	.align		4
.L_20:
        /*0018*/ 	.byte	0x04, 0x17
        /*001a*/ 	.short	(.L_22 - .L_21)
.L_21:
        /*001c*/ 	.word	0x00000000
        /*0020*/ 	.short	0x0005
        /*0022*/ 	.short	0x0020
        /*0024*/ 	.byte	0x00, 0xf5, 0x21, 0x00


	//----- nvinfo : EIATTR_KPARAM_INFO
	.align		4
.L_22:
        /*0028*/ 	.byte	0x04, 0x17
        /*002a*/ 	.short	(.L_24 - .L_23)
.L_23:
        /*002c*/ 	.word	0x00000000
        /*0030*/ 	.short	0x0004
        /*0032*/ 	.short	0x001c
        /*0034*/ 	.byte	0x00, 0xf0, 0x11, 0x00


	//----- nvinfo : EIATTR_KPARAM_INFO
	.align		4
.L_24:
        /*0038*/ 	.byte	0x04, 0x17
        /*003a*/ 	.short	(.L_26 - .L_25)
.L_25:
        /*003c*/ 	.word	0x00000000
        /*0040*/ 	.short	0x0003
        /*0042*/ 	.short	0x0018
        /*0044*/ 	.byte	0x00, 0xf0, 0x11, 0x00


	//----- nvinfo : EIATTR_KPARAM_INFO
	.align		4
.L_26:
        /*0048*/ 	.byte	0x04, 0x17
        /*004a*/ 	.short	(.L_28 - .L_27)
.L_27:
        /*004c*/ 	.word	0x00000000
        /*0050*/ 	.short	0x0002
        /*0052*/ 	.short	0x0010
        /*0054*/ 	.byte	0x00, 0xf0, 0x21, 0x00


	//----- nvinfo : EIATTR_KPARAM_INFO
	.align		4
.L_28:
        /*0058*/ 	.byte	0x04, 0x17
        /*005a*/ 	.short	(.L_30 - .L_29)
.L_29:
        /*005c*/ 	.word	0x00000000
        /*0060*/ 	.short	0x0001
        /*0062*/ 	.short	0x0008
        /*0064*/ 	.byte	0x00, 0xf0, 0x21, 0x00


	//----- nvinfo : EIATTR_KPARAM_INFO
	.align		4
.L_30:
        /*0068*/ 	.byte	0x04, 0x17
        /*006a*/ 	.short	(.L_32 - .L_31)
.L_31:
        /*006c*/ 	.word	0x00000000
        /*0070*/ 	.short	0x0000
        /*0072*/ 	.short	0x0000
        /*0074*/ 	.byte	0x00, 0xf0, 0x11, 0x00


	//----- nvinfo : EIATTR_SPARSE_MMA_MASK
	.align		4
.L_32:
        /*0078*/ 	.byte	0x03, 0x50
        /*007a*/ 	.short	0x0000


	//----- nvinfo : EIATTR_MAXREG_COUNT
	.align		4
        /*007c*/ 	.byte	0x03, 0x1b
        /*007e*/ 	.short	0x00ff


	//----- nvinfo : EIATTR_EXTERNS
	.align		4
        /*0080*/ 	.byte	0x04, 0x0f
        /*0082*/ 	.short	(.L_34 - .L_33)


	//   ....[0]....
	.align		4
.L_33:
        /*0084*/ 	.word	index@(vprintf)


	//----- nvinfo : EIATTR_MERCURY_ISA_VERSION
	.align		4
.L_34:
        /*0088*/ 	.byte	0x03, 0x5f
        /*008a*/ 	.short	0x0101


	//----- nvinfo : EIATTR_INT_WARP_WIDE_INSTR_OFFSETS
	.align		4
        /*008c*/ 	.byte	0x04, 0x31
        /*008e*/ 	.short	(.L_36 - .L_35)


	//   ....[0]....
.L_35:
        /*0090*/ 	.word	0x00001f10


	//   ....[1]....
        /*0094*/ 	.word	0x00001fa0


	//----- nvinfo : EIATTR_VRC_CTA_INIT_COUNT
	.align		4
.L_36:
        /*0098*/ 	.byte	0x02, 0x4a
	.zero		1
	.zero		1


	//----- nvinfo : EIATTR_SYSCALL_OFFSETS
	.align		4
        /*009c*/ 	.byte	0x04, 0x46
        /*009e*/ 	.short	(.L_38 - .L_37)


	//   ....[0]....
.L_37:
        /*00a0*/ 	.word	0x00001c00


	//   ....[1]....
        /*00a4*/ 	.word	0x00001eb0


	//----- nvinfo : EIATTR_EXIT_INSTR_OFFSETS
	.align		4
.L_38:
        /*00a8*/ 	.byte	0x04, 0x1c
        /*00aa*/ 	.short	(.L_40 - .L_39)


	//   ....[0]....
.L_39:
        /*00ac*/ 	.word	0x000000e0


	//   ....[1]....
        /*00b0*/ 	.word	0x00001480


	//   ....[2]....
        /*00b4*/ 	.word	0x00003070


	//----- nvinfo : EIATTR_CRS_STACK_SIZE
	.align		4
.L_40:
        /*00b8*/ 	.byte	0x04, 0x1e
        /*00ba*/ 	.short	(.L_42 - .L_41)
.L_41:
        /*00bc*/ 	.word	0x00000000


	//----- nvinfo : EIATTR_CBANK_PARAM_SIZE
	.align		4
.L_42:
        /*00c0*/ 	.byte	0x03, 0x19
        /*00c2*/ 	.short	0x0030


	//----- nvinfo : EIATTR_PARAM_CBANK
	.align		4
        /*00c4*/ 	.byte	0x04, 0x0a
        /*00c6*/ 	.short	(.L_44 - .L_43)
	.align		4
.L_43:
        /*00c8*/ 	.word	index@(.nv.constant0._Z16bruteForceKernelimmjjPcPi)
        /*00cc*/ 	.short	0x0380
        /*00ce*/ 	.short	0x0030


	//----- nvinfo : EIATTR_SW_WAR
	.align		4
.L_44:
        /*00d0*/ 	.byte	0x04, 0x36
        /*00d2*/ 	.short	(.L_46 - .L_45)
.L_45:
        /*00d4*/ 	.word	0x00000008
.L_46:


//--------------------- .nv.callgraph             --------------------------
	.section	.nv.callgraph,"",@"SHT_CUDA_CALLGRAPH"
	.align	4
	.sectionentsize	8
	.align		4
        /*0000*/ 	.word	0x00000000
	.align		4
        /*0004*/ 	.word	0xffffffff
	.align		4
        /*0008*/ 	.word	index@(_Z16bruteForceKernelimmjjPcPi)
	.align		4
        /*000c*/ 	.word	index@(vprintf)
	.align		4
        /*0010*/ 	.word	0x00000000
	.align		4
        /*0014*/ 	.word	0xfffffffe
	.align		4
        /*0018*/ 	.word	0x00000000
	.align		4
        /*001c*/ 	.word	0xfffffffd
	.align		4
        /*0020*/ 	.word	0x00000000
	.align		4
        /*0024*/ 	.word	0xfffffffc


//--------------------- .nv.constant4             --------------------------
	.section	.nv.constant4,"a",@progbits
	.align	8
	.align		8
.nv.constant4:
        /*0000*/ 	.dword	vprintf
	.align		8
        /*0008*/ 	.dword	d_foundMatchFlag
	.align		8
        /*0010*/ 	.dword	$str
	.align		8
        /*0018*/ 	.dword	$str$1


//--------------------- .nv.constant3             --------------------------
	.section	.nv.constant3,"a",@progbits
	.align	4
.nv.constant3:
	.type		d_alphabet,@object
	.size		d_alphabet,(d_prefix - d_alphabet)
d_alphabet:
        /*0000*/ 	.byte	0x20, 0x21, 0x26, 0x27, 0x28, 0x29, 0x2b, 0x2c, 0x2d, 0x2e, 0x30, 0x31, 0x32, 0x33, 0x34, 0x35
        /*0010*/ 	.byte	0x36, 0x37, 0x38, 0x39, 0x41, 0x42, 0x43, 0x44, 0x45, 0x46, 0x47, 0x48, 0x49, 0x4a, 0x4b, 0x4c
        /*0020*/ 	.byte	0x4d, 0x4e, 0x4f, 0x50, 0x51, 0x52, 0x53, 0x54, 0x55, 0x56, 0x57, 0x58, 0x59, 0x5a, 0x5b, 0x5d
        /*0030*/ 	.byte	0x5f, 0x00
	.type		d_prefix,@object
	.size		d_prefix,(d_suffix - d_prefix)
d_prefix:
        /*0032*/ 	.byte	0x50, 0x4f, 0x52, 0x54, 0x52, 0x41, 0x49, 0x54, 0x5c, 0x54, 0x00
	.type		d_suffix,@object
	.size		d_suffix,(d_lowerBound - d_suffix)
d_suffix:
        /*003d*/ 	.byte	0x46, 0x49, 0x44, 0x30, 0x30, 0x2e, 0x53, 0x4d, 0x4b, 0x00
	.type		d_lowerBound,@object
	.size		d_lowerBound,(d_upperBound - d_lowerBound)
d_lowerBound:
        /*0047*/ 	.byte	0x50, 0x4f, 0x52, 0x54, 0x52, 0x41, 0x49, 0x54, 0x5c, 0x54, 0x54, 0x41, 0x4e, 0x4b, 0x5c, 0x54
        /*0057*/ 	.byte	0x54, 0x41, 0x54, 0x4c, 0x4b, 0x30, 0x32, 0x2e, 0x53, 0x4d, 0x4b, 0x00
	.type		d_upperBound,@object
	.size		d_upperBound,(lowerBound - d_upperBound)
d_upperBound:
        /*0063*/ 	.byte	0x50, 0x4f, 0x52, 0x54, 0x52, 0x41, 0x49, 0x54, 0x5c, 0x54, 0x56, 0x55, 0x4c, 0x54, 0x55, 0x52
        /*0073*/ 	.byte	0x45, 0x5c, 0x54, 0x56, 0x55, 0x46, 0x49, 0x44, 0x30, 0x30, 0x2e, 0x53, 0x4d, 0x4b, 0x00
	.type		lowerBound,@object
	.size		lowerBound,(upperBound - lowerBound)
lowerBound:
        /*0082*/ 	.byte	0x54, 0x41, 0x4e, 0x4b, 0x54, 0x54, 0x41, 0x00
	.type		upperBound,@object
	.size		upperBound,(.L_7 - upperBound)
upperBound:
        /*008a*/ 	.byte	0x56, 0x55, 0x4c, 0x54, 0x55, 0x52, 0x45, 0x54, 0x56, 0x55, 0x00
.L_7:
	.zero		3
	.type		d_cryptTable,@object
	.size		d_cryptTable,(.L_8 - d_cryptTable)
d_cryptTable:
	.zero		5120
.L_8:


//--------------------- .text._Z16bruteForceKernelimmjjPcPi --------------------------
	.section	.text._Z16bruteForceKernelimmjjPcPi,"ax",@progbits
	.align	128
        .global         _Z16bruteForceKernelimmjjPcPi
        .type           _Z16bruteForceKernelimmjjPcPi,@function
        .size           _Z16bruteForceKernelimmjjPcPi,(.L_x_24 - _Z16bruteForceKernelimmjjPcPi)
        .other          _Z16bruteForceKernelimmjjPcPi,@"STO_CUDA_ENTRY STV_DEFAULT"
_Z16bruteForceKernelimmjjPcPi:
.text._Z16bruteForceKernelimmjjPcPi:
[----:B------:R-:W0:Y:S01]  /*0000*/  LDC R1, c[0x0][0x37c] ;  /* 0x0000df00ff017b82 */ /* 0x000e220000000800 */
[----:B------:R-:W1:Y:S01]  /*0010*/  S2R R3, SR_TID.X ;  /* 0x0000000000037919 */ /* 0x000e620000002100 */
[----:B------:R-:W2:Y:S06]  /*0020*/  LDCU UR39, c[0x0][0x2fc] ;  /* 0x00005f80ff2777ac */ /* 0x000eac0008000800 */
[----:B------:R-:W1:Y:S01]  /*0030*/  S2UR UR4, SR_CTAID.X ;  /* 0x00000000000479c3 */ /* 0x000e620000002500 */
[----:B0-----:R-:W-:Y:S01]  /*0040*/  VIADD R1, R1, 0xffffff60 ;  /* 0xffffff6001017836 */ /* 0x001fe20000000000 */
[----:B------:R-:W0:Y:S04]  /*0050*/  LDCU.64 UR6, c[0x0][0x390] ;  /* 0x00007200ff0677ac */ /* 0x000e280008000a00 */
[----:B------:R-:W-:Y:S01]  /*0060*/  R2UR UR8, R1 ;  /* 0x00000000010872ca */ /* 0x000fe200000e0000 */
[----:B------:R-:W3:Y:S01]  /*0070*/  LDCU UR38, c[0x0][0x2f8] ;  /* 0x00005f00ff2677ac */ /* 0x000ee20008000800 */
[----:B------:R-:W1:Y:S11]  /*0080*/  LDC R2, c[0x0][0x360] ;  /* 0x0000d800ff027b82 */ /* 0x000e760000000800 */
[----:B---3--:R-:W-:-:S04]  /*0090*/  UIADD3 UR38, UP0, UPT, UR8, UR38, URZ ;  /* 0x0000002608267290 */ /* 0x008fc8000ff1e0ff */
[----:B--2---:R-:W-:Y:S01]  /*00a0*/  UIADD3.X UR39, UPT, UPT, URZ, UR39, URZ, UP0, !UPT ;  /* 0x00000027ff277290 */ /* 0x004fe200087fe4ff */
[----:B-1----:R-:W-:-:S05]  /*00b0*/  IMAD R2, R2, UR4, R3 ;  /* 0x0000000402027c24 */ /* 0x002fca000f8e0203 */
[----:B0-----:R-:W-:-:S04]  /*00c0*/  ISETP.GE.U32.AND P0, PT, R2, UR6, PT ;  /* 0x0000000602007c0c */ /* 0x001fc8000bf06070 */
[----:B------:R-:W-:-:S13]  /*00d0*/  ISETP.GE.U32.AND.EX P0, PT, RZ, UR7, PT, P0 ;  /* 0x00000007ff007c0c */ /* 0x000fda000bf06100 */
[----:B------:R-:W-:Y:S05]  /*00e0*/  @P0 EXIT ;  /* 0x000000000000094d */ /* 0x000fea0003800000 */
[----:B------:R-:W0:Y:S01]  /*00f0*/  LDC R0, c[0x0][0x380] ;  /* 0x0000e000ff007b82 */ /* 0x000e220000000800 */
[----:B------:R-:W1:Y:S01]  /*0100*/  LDCU.64 UR4, c[0x0][0x388] ;  /* 0x00007100ff0477ac */ /* 0x000e620008000a00 */
[----:B------:R-:W2:Y:S01]  /*0110*/  LDCU.64 UR36, c[0x0][0x358] ;  /* 0x00006b00ff2477ac */ /* 0x000ea20008000a00 */
[----:B-1----:R-:W-:Y:S02]  /*0120*/  IADD3 R7, P1, PT, R2, UR4, RZ ;  /* 0x0000000402077c10 */ /* 0x002fe4000ff3e0ff */
[----:B0-----:R-:W-:-:S03]  /*0130*/  ISETP.GE.AND P0, PT, R0, 0x1, PT ;  /* 0x000000010000780c */ /* 0x001fc60003f06270 */
[----:B------:R-:W-:-:S10]  /*0140*/  IMAD.X R21, RZ, RZ, UR5, P1 ;  /* 0x00000005ff157e24 */ /* 0x000fd400088e06ff */
[----:B--2---:R-:W-:Y:S05]  /*0150*/  @!P0 BRA `(.L_x_0) ;  /* 0x0000001000c48947 */ /* 0x004fea0003800000 */
[----:B------:R-:W0:Y:S01]  /*0160*/  LDCU UR4, c[0x0][0x380] ;  /* 0x00007000ff0477ac */ /* 0x000e220008000800 */
[C---:B------:R-:W-:Y:S02]  /*0170*/  ISETP.GE.U32.AND P1, PT, R0.reuse, 0x8, PT ;  /* 0x000000080000780c */ /* 0x040fe40003f26070 */
[----:B------:R-:W-:-:S04]  /*0180*/  LOP3.LUT R3, R0, 0x7, RZ, 0xc0, !PT ;  /* 0x0000000700037812 */ /* 0x000fc800078ec0ff */
[----:B------:R-:W-:Y:S02]  /*0190*/  ISETP.NE.AND P0, PT, R3, RZ, PT ;  /* 0x000000ff0300720c */ /* 0x000fe40003f05270 */
[----:B0-----:R-:W-:-:S05]  /*01a0*/  MOV R2, UR4 ;  /* 0x0000000400027c02 */ /* 0x001fca0008000f00 */
[----:B------:R-:W-:Y:S06]  /*01b0*/  @!P1 BRA `(.L_x_1) ;  /* 0x0000000800609947 */ /* 0x000fec0003800000 */
[----:B------:R-:W-:Y:S01]  /*01c0*/  LOP3.LUT R4, R0, 0x7ffffff8, RZ, 0xc0, !PT ;  /* 0x7ffffff800047812 */ /* 0x000fe200078ec0ff */
[----:B------:R-:W-:Y:S01]  /*01d0*/  IMAD.U32 R2, RZ, RZ, UR4 ;  /* 0x00000004ff027e24 */ /* 0x000fe2000f8e00ff */
[----:B------:R-:W-:-:S06]  /*01e0*/  UMOV UR4, URZ ;  /* 0x000000ff00047c82 */ /* 0x000fcc0008000000 */
.L_x_2:
[----:B------:R-:W-:Y:S01]  /*01f0*/  IMAD.WIDE.U32 R12, R21, -0x34081a71, RZ ;  /* 0xcbf7e58f150c7825 */ /* 0x000fe200078e00ff */
[----:B------:R-:W-:-:S03]  /*0200*/  UIADD3 UR4, UPT, UPT, UR4, 0x8, URZ ;  /* 0x0000000804047890 */ /* 0x000fc6000fffe0ff */
[----:B---3--:R-:W-:-:S04]  /*0210*/  IMAD.WIDE.U32 R8, R21, 0xe9c91bf, RZ ;  /* 0x0e9c91bf15087825 */ /* 0x008fc800078e00ff */
[----:B------:R-:W-:-:S04]  /*0220*/  IMAD.WIDE.U32 R14, R21, -0xfac687d, RZ ;  /* 0xf0539783150e7825 */ /* 0x000fc800078e00ff */
[----:B------:R-:W-:-:S04]  /*0230*/  IMAD.WIDE.U32 R16, R7, -0x34081a71, RZ ;  /* 0xcbf7e58f07107825 */ /* 0x000fc800078e00ff */
[----:B------:R-:W-:-:S04]  /*0240*/  IMAD.WIDE.U32 R12, P2, R7, -0x25a33d19, R12 ;  /* 0xda5cc2e7070c7825 */ /* 0x000fc8000784000c */
[----:B------:R-:W-:Y:S01]  /*0250*/  IMAD.WIDE.U32 R18, R7, 0xe9c91bf, RZ ;  /* 0x0e9c91bf07127825 */ /* 0x000fe200078e00ff */
[----:B------:R-:W-:-:S03]  /*0260*/  IADD3 RZ, P4, PT, R17, R12, RZ ;  /* 0x0000000c11ff7210 */ /* 0x000fc60007f9e0ff */
[----:B------:R-:W-:-:S04]  /*0270*/  IMAD.WIDE.U32 R8, P3, R7, 0x474d4f5, R8 ;  /* 0x0474d4f507087825 */ /* 0x000fc80007860008 */
[----:B------:R-:W-:Y:S01]  /*0280*/  IMAD.WIDE.U32 R10, R7, -0xfac687d, RZ ;  /* 0xf0539783070a7825 */ /* 0x000fe200078e00ff */
[----:B------:R-:W-:Y:S02]  /*0290*/  IADD3 RZ, P6, PT, R19, R8, RZ ;  /* 0x0000000813ff7210 */ /* 0x000fe40007fde0ff */
[----:B------:R-:W-:Y:S01]  /*02a0*/  MOV R10, R13 ;  /* 0x0000000d000a7202 */ /* 0x000fe20000000f00 */
[----:B------:R-:W-:-:S04]  /*02b0*/  IMAD.WIDE.U32 R14, P5, R7, 0x4e5e0a72, R14 ;  /* 0x4e5e0a72070e7825 */ /* 0x000fc800078a000e */
[----:B------:R-:W-:Y:S01]  /*02c0*/  IMAD.X R13, RZ, RZ, RZ, P3 ;  /* 0x000000ffff0d7224 */ /* 0x000fe200018e06ff */
[----:B------:R-:W-:Y:S01]  /*02d0*/  IADD3 RZ, P1, PT, R11, R14, RZ ;  /* 0x0000000e0bff7210 */ /* 0x000fe20007f3e0ff */
[----:B------:R-:W-:Y:S01]  /*02e0*/  IMAD.MOV.U32 R12, RZ, RZ, R9 ;  /* 0x000000ffff0c7224 */ /* 0x000fe200078e0009 */
[----:B------:R-:W-:Y:S01]  /*02f0*/  IADD3.X R9, PT, PT, RZ, RZ, RZ, P5, !PT ;  /* 0x000000ffff097210 */ /* 0x000fe20002ffe4ff */
[----:B------:R-:W-:Y:S02]  /*0300*/  IMAD.X R11, RZ, RZ, RZ, P2 ;  /* 0x000000ffff0b7224 */ /* 0x000fe400010e06ff */
[----:B------:R-:W-:-:S04]  /*0310*/  IMAD.WIDE.U32.X R12, R21, 0x474d4f5, R12, P6 ;  /* 0x0474d4f5150c7825 */ /* 0x000fc800030e040c */
[C---:B------:R-:W-:Y:S01]  /*0320*/  IMAD.WIDE.U32.X R10, R21.reuse, -0x25a33d19, R10, P4 ;  /* 0xda5cc2e7150a7825 */ /* 0x040fe200020e040a */
[--C-:B------:R-:W-:Y:S02]  /*0330*/  SHF.R.U32.HI R26, RZ, 0xb, R13.reuse ;  /* 0x0000000bff1a7819 */ /* 0x100fe4000001160d */
[----:B------:R-:W-:Y:S01]  /*0340*/  SHF.R.U64 R5, R12, 0xb, R13 ;  /* 0x0000000b0c057819 */ /* 0x000fe2000000120d */
[----:B------:R-:W-:Y:S01]  /*0350*/  IMAD.WIDE.U32 R22, R21, -0x46cf87eb, RZ ;  /* 0xb930781515167825 */ /* 0x000fe200078e00ff */
[--C-:B------:R-:W-:Y:S02]  /*0360*/  SHF.R.U32.HI R25, RZ, 0xb, R11.reuse ;  /* 0x0000000bff197819 */ /* 0x100fe4000001160b */
[----:B------:R-:W-:Y:S01]  /*0370*/  SHF.R.U64 R24, R10, 0xb, R11 ;  /* 0x0000000b0a187819 */ /* 0x000fe2000000120b */
[----:B------:R-:W-:-:S04]  /*0380*/  IMAD.WIDE.U32 R18, R7, -0x46cf87eb, RZ ;  /* 0xb930781507127825 */ /* 0x000fc800078e00ff */
[----:B------:R-:W-:-:S04]  /*0390*/  IMAD.WIDE.U32 R22, P2, R7, 0x5d210ec7, R22 ;  /* 0x5d210ec707167825 */ /* 0x000fc80007840016 */
[----:B------:R-:W-:Y:S01]  /*03a0*/  IMAD.MOV.U32 R8, RZ, RZ, R15 ;  /* 0x000000ffff087224 */ /* 0x000fe200078e000f */
[----:B------:R-:W-:Y:S01]  /*03b0*/  IADD3 RZ, P3, PT, R19, R22, RZ ;  /* 0x0000001613ff7210 */ /* 0x000fe20007f7e0ff */
[----:B------:R-:W-:-:S04]  /*03c0*/  IMAD.WIDE.U32 R16, R21, 0x1bad0555, RZ ;  /* 0x1bad055515107825 */ /* 0x000fc800078e00ff */
[----:B------:R-:W-:-:S04]  /*03d0*/  IMAD.WIDE.U32 R12, R26, -0x343eb1a1, RZ ;  /* 0xcbc14e5f1a0c7825 */ /* 0x000fc800078e00ff */
[----:B------:R-:W-:-:S04]  /*03e0*/  IMAD.WIDE.U32 R10, R25, -0x343eb1a1, RZ ;  /* 0xcbc14e5f190a7825 */ /* 0x000fc800078e00ff */
[----:B------:R-:W-:-:S04]  /*03f0*/  IMAD.WIDE.U32.X R8, R21, 0x4e5e0a72, R8, P1 ;  /* 0x4e5e0a7215087825 */ /* 0x000fc800008e0408 */
[C---:B------:R-:W-:Y:S01]  /*0400*/  IMAD.WIDE.U32 R18, R7.reuse, 0x1bad0555, RZ ;  /* 0x1bad055507127825 */ /* 0x040fe200078e00ff */
[----:B------:R-:W-:Y:S02]  /*0410*/  MOV R18, R23 ;  /* 0x0000001700127202 */ /* 0x000fe40000000f00 */
[C---:B------:R-:W-:Y:S01]  /*0420*/  IADD3 R6, P6, PT, R7.reuse, -R8, RZ ;  /* 0x8000000807067210 */ /* 0x040fe20007fde0ff */
[----:B------:R-:W-:-:S04]  /*0430*/  IMAD.WIDE.U32 R16, P4, R7, 0x79a35739, R16 ;  /* 0x79a3573907107825 */ /* 0x000fc80007880010 */
[----:B------:R-:W-:Y:S01]  /*0440*/  IMAD.WIDE.U32 R22, R5, -0x343eb1a1, RZ ;  /* 0xcbc14e5f05167825 */ /* 0x000fe200078e00ff */
[----:B------:R-:W-:-:S03]  /*0450*/  IADD3 RZ, P5, PT, R19, R16, RZ ;  /* 0x0000001013ff7210 */ /* 0x000fc60007fbe0ff */
[----:B------:R-:W-:-:S04]  /*0460*/  IMAD.WIDE.U32 R12, R5, 0x5397829, R12 ;  /* 0x05397829050c7825 */ /* 0x000fc800078e000c */
[C---:B------:R-:W-:Y:S01]  /*0470*/  IMAD.WIDE.U32 R14, R24.reuse, -0x343eb1a1, RZ ;  /* 0xcbc14e5f180e7825 */ /* 0x040fe200078e00ff */
[----:B------:R-:W-:Y:S02]  /*0480*/  IADD3 RZ, P1, PT, R23, R12, RZ ;  /* 0x0000000c17ff7210 */ /* 0x000fe40007f3e0ff */
[----:B------:R-:W-:Y:S01]  /*0490*/  MOV R14, R17 ;  /* 0x00000011000e7202 */ /* 0x000fe20000000f00 */
[----:B------:R-:W-:-:S04]  /*04a0*/  IMAD.WIDE.U32 R10, R24, 0x5397829, R10 ;  /* 0x05397829180a7825 */ /* 0x000fc800078e000a */
[----:B------:R-:W-:Y:S01]  /*04b0*/  IMAD.X R19, RZ, RZ, RZ, P2 ;  /* 0x000000ffff137224 */ /* 0x000fe200010e06ff */
[----:B------:R-:W-:Y:S01]  /*04c0*/  IADD3 RZ, P2, PT, R15, R10, RZ ;  /* 0x0000000a0fff7210 */ /* 0x000fe20007f5e0ff */
[C---:B------:R-:W-:Y:S02]  /*04d0*/  IMAD.X R23, R21.reuse, 0x1, ~R9, P6 ;  /* 0x0000000115177824 */ /* 0x040fe400030e0e09 */
[----:B------:R-:W-:Y:S02]  /*04e0*/  IMAD.X R15, RZ, RZ, RZ, P4 ;  /* 0x000000ffff0f7224 */ /* 0x000fe400020e06ff */
[C---:B------:R-:W-:Y:S01]  /*04f0*/  IMAD.WIDE.U32.X R18, R21.reuse, 0x5d210ec7, R18, P3 ;  /* 0x5d210ec715127825 */ /* 0x040fe200018e0412 */
[--C-:B------:R-:W-:Y:S02]  /*0500*/  SHF.R.U64 R27, R6, 0x1, R23.reuse ;  /* 0x00000001061b7819 */ /* 0x100fe40000001217 */
[----:B------:R-:W-:Y:S01]  /*0510*/  SHF.R.U32.HI R29, RZ, 0x1, R23 ;  /* 0x00000001ff1d7819 */ /* 0x000fe20000011617 */
[----:B------:R-:W-:Y:S01]  /*0520*/  IMAD.WIDE.U32.X R14, R21, 0x79a35739, R14, P5 ;  /* 0x79a35739150e7825 */ /* 0x000fe200028e040e */
[----:B------:R-:W-:-:S02]  /*0530*/  IADD3 R20, P3, PT, R27, R8, RZ ;  /* 0x000000081b147210 */ /* 0x000fc40007f7e0ff */
[----:B------:R-:W-:Y:S01]  /*0540*/  SHF.R.U32.HI R17, RZ, 0x15, R19 ;  /* 0x00000015ff117819 */ /* 0x000fe20000011613 */
[----:B------:R-:W-:Y:S01]  /*0550*/  IMAD.X R25, R25, 0x5397829, R11, P2 ;  /* 0x0539782919197824 */ /* 0x000fe200010e060b */
[----:B------:R-:W-:Y:S01]  /*0560*/  SHF.R.U32.HI R6, RZ, 0x1b, R15 ;  /* 0x0000001bff067819 */ /* 0x000fe2000001160f */
[----:B------:R-:W-:Y:S01]  /*0570*/  IMAD.X R29, R29, 0x1, R9, P3 ;  /* 0x000000011d1d7824 */ /* 0x000fe200018e0609 */
[----:B------:R-:W-:Y:S01]  /*0580*/  SHF.R.U64 R22, R14, 0x1b, R15 ;  /* 0x0000001b0e167819 */ /* 0x000fe2000000120f */
[----:B------:R-:W-:Y:S01]  /*0590*/  IMAD.WIDE.U32 R14, R17, -0x343eb1a1, RZ ;  /* 0xcbc14e5f110e7825 */ /* 0x000fe200078e00ff */
[----:B------:R-:W-:Y:S02]  /*05a0*/  SHF.R.U64 R23, R18, 0x15, R19 ;  /* 0x0000001512177819 */ /* 0x000fe40000001213 */
[--C-:B------:R-:W-:Y:S01]  /*05b0*/  SHF.R.U32.HI R27, RZ, 0x5, R29.reuse ;  /* 0x00000005ff1b7819 */ /* 0x100fe2000001161d */
[----:B------:R-:W-:Y:S01]  /*05c0*/  IMAD.WIDE.U32 R8, R6, -0x343eb1a1, RZ ;  /* 0xcbc14e5f06087825 */ /* 0x000fe200078e00ff */
[----:B------:R-:W-:-:S03]  /*05d0*/  SHF.R.U64 R20, R20, 0x5, R29 ;  /* 0x0000000514147819 */ /* 0x000fc6000000121d */
[----:B------:R-:W-:-:S04]  /*05e0*/  IMAD.WIDE.U32 R18, R23, -0x343eb1a1, RZ ;  /* 0xcbc14e5f17127825 */ /* 0x000fc800078e00ff */
[----:B------:R-:W-:-:S04]  /*05f0*/  IMAD.WIDE.U32 R14, R23, 0x5397829, R14 ;  /* 0x05397829170e7825 */ /* 0x000fc800078e000e */
[----:B------:R-:W-:Y:S01]  /*0600*/  IMAD.WIDE.U32 R8, R22, 0x5397829, R8 ;  /* 0x0539782916087825 */ /* 0x000fe200078e0008 */
[----:B------:R-:W-:-:S03]  /*0610*/  IADD3 RZ, P3, PT, R19, R14, RZ ;  /* 0x0000000e13ff7210 */ /* 0x000fc60007f7e0ff */
[----:B------:R-:W-:-:S04]  /*0620*/  IMAD.WIDE.U32 R10, R22, -0x343eb1a1, RZ ;  /* 0xcbc14e5f160a7825 */ /* 0x000fc800078e00ff */
[----:B------:R-:W-:Y:S01]  /*0630*/  IMAD.X R26, R26, 0x5397829, R13, P1 ;  /* 0x053978291a1a7824 */ /* 0x000fe200008e060d */
[----:B------:R-:W-:Y:S01]  /*0640*/  IADD3 RZ, P2, PT, R11, R8, RZ ;  /* 0x000000080bff7210 */ /* 0x000fe20007f5e0ff */
[----:B------:R-:W-:-:S04]  /*0650*/  IMAD.WIDE.U32 R12, R27, -0x687d6343, RZ ;  /* 0x97829cbd1b0c7825 */ /* 0x000fc800078e00ff */
[----:B------:R-:W-:-:S04]  /*0660*/  IMAD.WIDE.U32 R10, R21, -0x4f12c5a9, RZ ;  /* 0xb0ed3a57150a7825 */ /* 0x000fc800078e00ff */
[----:B------:R-:W-:Y:S02]  /*0670*/  IMAD.X R8, R17, 0x5397829, R15, P3 ;  /* 0x0539782911087824 */ /* 0x000fe400018e060f */
[----:B------:R-:W-:-:S04]  /*0680*/  IMAD.WIDE.U32 R12, P4, R20, 0xa72f053, R12 ;  /* 0x0a72f053140c7825 */ /* 0x000fc8000788000c */
[----:B------:R-:W-:-:S04]  /*0690*/  IMAD.WIDE.U32 R16, R20, -0x687d6343, RZ ;  /* 0x97829cbd14107825 */ /* 0x000fc800078e00ff */
[----:B------:R-:W-:Y:S01]  /*06a0*/  IMAD.WIDE.U32 R14, R7, -0x4f12c5a9, RZ ;  /* 0xb0ed3a57070e7825 */ /* 0x000fe200078e00ff */
[----:B------:R-:W-:Y:S02]  /*06b0*/  IADD3 RZ, P3, PT, R17, R12, RZ ;  /* 0x0000000c11ff7210 */ /* 0x000fe40007f7e0ff */
[----:B------:R-:W-:Y:S01]  /*06c0*/  IADD3.X R17, PT, PT, RZ, RZ, RZ, P4, !PT ;  /* 0x000000ffff117210 */ /* 0x000fe200027fe4ff */
[----:B------:R-:W-:-:S04]  /*06d0*/  IMAD.WIDE.U32 R10, P5, R7, 0x13dbf957, R10 ;  /* 0x13dbf957070a7825 */ /* 0x000fc800078a000a */
[----:B------:R-:W-:Y:S01]  /*06e0*/  IMAD.WIDE.U32 R18, R21, -0x3502d7e1, RZ ;  /* 0xcafd281f15127825 */ /* 0x000fe200078e00ff */
[----:B------:R-:W-:-:S03]  /*06f0*/  IADD3 RZ, P1, PT, R15, R10, RZ ;  /* 0x0000000a0fff7210 */ /* 0x000fc60007f3e0ff */
[----:B------:R-:W-:Y:S02]  /*0700*/  IMAD.MOV.U32 R14, RZ, RZ, R11 ;  /* 0x000000ffff0e7224 */ /* 0x000fe400078e000b */
[----:B------:R-:W-:Y:S02]  /*0710*/  IMAD.X R15, RZ, RZ, RZ, P5 ;  /* 0x000000ffff0f7224 */ /* 0x000fe400028e06ff */
[----:B------:R-:W-:-:S04]  /*0720*/  IMAD.WIDE.U32 R18, P4, R7, -0x307da8d5, R18 ;  /* 0xcf82572b07127825 */ /* 0x000fc80007880012 */
[----:B------:R-:W-:-:S04]  /*0730*/  IMAD.WIDE.U32 R10, R7, -0x3502d7e1, RZ ;  /* 0xcafd281f070a7825 */ /* 0x000fc800078e00ff */
[----:B------:R-:W-:Y:S01]  /*0740*/  IMAD.MOV.U32 R16, RZ, RZ, R13 ;  /* 0x000000ffff107224 */ /* 0x000fe200078e000d */
[----:B------:R-:W-:Y:S01]  /*0750*/  IADD3 RZ, P5, PT, R11, R18, RZ ;  /* 0x000000120bff7210 */ /* 0x000fe20007fbe0ff */
[----:B------:R-:W-:Y:S01]  /*0760*/  IMAD.WIDE.U32.X R14, R21, 0x13dbf957, R14, P1 ;  /* 0x13dbf957150e7825 */ /* 0x000fe200008e040e */
[----:B------:R-:W-:-:S03]  /*0770*/  IADD3.X R11, PT, PT, RZ, RZ, RZ, P4, !PT ;  /* 0x000000ffff0b7210 */ /* 0x000fc600027fe4ff */
[----:B------:R-:W-:Y:S01]  /*0780*/  IMAD.WIDE.U32.X R16, R27, 0xa72f053, R16, P3 ;  /* 0x0a72f0531b107825 */ /* 0x000fe200018e0410 */
[----:B------:R-:W-:-:S03]  /*0790*/  SHF.R.U64 R14, R14, 0x1e, R15 ;  /* 0x0000001e0e0e7819 */ /* 0x000fc6000000120f */
[----:B------:R-:W-:Y:S01]  /*07a0*/  IMAD.MOV.U32 R10, RZ, RZ, R19 ;  /* 0x000000ffff0a7224 */ /* 0x000fe200078e0013 */
[----:B------:R-:W-:Y:S01]  /*07b0*/  SHF.R.U64 R17, R16, 0x1, R17 ;  /* 0x0000000110117819 */ /* 0x000fe20000001211 */
[----:B------:R-:W-:Y:S02]  /*07c0*/  IMAD R16, R26, -0x31, R5 ;  /* 0xffffffcf1a107824 */ /* 0x000fe400078e0205 */
[----:B------:R-:W-:-:S04]  /*07d0*/  IMAD.HI.U32.X R10, R21, -0x307da8d5, R10, P5 ;  /* 0xcf82572b150a7827 */ /* 0x000fc800028e040a */
[----:B------:R-:W-:Y:S01]  /*07e0*/  IMAD.X R9, R6, 0x5397829, R9, P2 ;  /* 0x0539782906097824 */ /* 0x000fe200010e0609 */
[----:B------:R-:W-:Y:S01]  /*07f0*/  SHF.R.U32.HI R11, RZ, 0x7, R10 ;  /* 0x00000007ff0b7819 */ /* 0x000fe2000001160a */
[----:B------:R-:W-:Y:S01]  /*0800*/  IMAD.HI.U32 R5, R14, 0x5397829d, RZ ;  /* 0x5397829d0e057827 */ /* 0x000fe200078e00ff */
[----:B------:R-:W0:Y:S03]  /*0810*/  LDC.U8 R16, c[0x3][R16] ;  /* 0x00c0000010107b82 */ /* 0x000e260000000000 */
[----:B------:R-:W-:Y:S01]  /*0820*/  IMAD R27, R9, -0x31, R22 ;  /* 0xffffffcf091b7824 */ /* 0x000fe200078e0216 */
[----:B------:R-:W-:Y:S01]  /*0830*/  SHF.R.U32.HI R9, RZ, 0x4, R5 ;  /* 0x00000004ff097819 */ /* 0x000fe20000011605 */
[----:B------:R-:W-:Y:S01]  /*0840*/  IMAD R12, R20, -0x31, R7 ;  /* 0xffffffcf140c7824 */ /* 0x000fe200078e0207 */
[----:B------:R-:W-:Y:S01]  /*0850*/  IADD3 R22, PT, PT, R1, -0x2, R2 ;  /* 0xfffffffe01167810 */ /* 0x000fe20007ffe002 */
[----:B------:R-:W-:Y:S01]  /*0860*/  IMAD R15, R25, -0x31, R24 ;  /* 0xffffffcf190f7824 */ /* 0x000fe200078e0218 */
[----:B------:R-:W-:Y:S01]  /*0870*/  IADD3 R25, PT, PT, R1, -0x1, R2 ;  /* 0xffffffff01197810 */ /* 0x000fe20007ffe002 */
[----:B------:R-:W-:Y:S01]  /*0880*/  IMAD R26, R8, -0x31, R23 ;  /* 0xffffffcf081a7824 */ /* 0x000fe200078e0217 */
[----:B------:R1:W2:Y:S01]  /*0890*/  LDC.U8 R6, c[0x3][R12] ;  /* 0x00c000000c067b82 */ /* 0x0002a20000000000 */
[----:B------:R-:W-:Y:S01]  /*08a0*/  IMAD R24, R17, -0x31, R20 ;  /* 0xffffffcf11187824 */ /* 0x000fe200078e0214 */
[--C-:B------:R-:W-:Y:S01]  /*08b0*/  IADD3 R20, PT, PT, R1, -0x3, R2.reuse ;  /* 0xfffffffd01147810 */ /* 0x100fe20007ffe002 */
[----:B------:R-:W-:Y:S01]  /*08c0*/  IMAD.HI.U32 R8, R11, 0x539782a, RZ ;  /* 0x0539782a0b087827 */ /* 0x000fe200078e00ff */
[----:B------:R-:W-:-:S03]  /*08d0*/  IADD3 R23, PT, PT, R1, -0x4, R2 ;  /* 0xfffffffc01177810 */ /* 0x000fc60007ffe002 */
[----:B------:R-:W-:Y:S01]  /*08e0*/  IMAD R19, R9, -0x31, R14 ;  /* 0xffffffcf09137824 */ /* 0x000fe200078e020e */
[----:B------:R-:W3:Y:S01]  /*08f0*/  LDC.U8 R5, c[0x3][R24] ;  /* 0x00c0000018057b82 */ /* 0x000ee20000000000 */
[----:B------:R-:W-:Y:S02]  /*0900*/  IMAD R18, R8, -0x31, R11 ;  /* 0xffffffcf08127824 */ /* 0x000fe400078e020b */
[----:B------:R-:W-:-:S04]  /*0910*/  IMAD.WIDE.U32 R8, R21, 0x672b4e87, RZ ;  /* 0x672b4e8715087825 */ /* 0x000fc800078e00ff */
[----:B------:R-:W-:Y:S01]  /*0920*/  IMAD.WIDE.U32 R10, R7, 0x672b4e87, RZ ;  /* 0x672b4e87070a7825 */ /* 0x000fe200078e00ff */
[----:B------:R-:W4:Y:S01]  /*0930*/  LDC.U8 R15, c[0x3][R15] ;  /* 0x00c000000f0f7b82 */ /* 0x000f220000000000 */
[----:B------:R-:W-:Y:S02]  /*0940*/  IADD3 R10, PT, PT, R1, -0x5, R2 ;  /* 0xfffffffb010a7810 */ /* 0x000fe40007ffe002 */
[----:B------:R-:W-:-:S04]  /*0950*/  IMAD.WIDE.U32 R8, P1, R7, 0xf08480f, R8 ;  /* 0x0f08480f07087825 */ /* 0x000fc80007820008 */
[----:B------:R-:W-:Y:S01]  /*0960*/  IMAD.X R13, RZ, RZ, RZ, P1 ;  /* 0x000000ffff0d7224 */ /* 0x000fe200008e06ff */
[----:B------:R-:W5:Y:S01]  /*0970*/  LDC.U8 R17, c[0x3][R26] ;  /* 0x00c000001a117b82 */ /* 0x000f620000000000 */
[----:B------:R-:W-:Y:S02]  /*0980*/  IADD3 RZ, P1, PT, R11, R8, RZ ;  /* 0x000000080bff7210 */ /* 0x000fe40007f3e0ff */
[----:B-1----:R-:W-:Y:S02]  /*0990*/  MOV R12, R9 ;  /* 0x00000009000c7202 */ /* 0x002fe40000000f00 */
[C-C-:B------:R-:W-:Y:S02]  /*09a0*/  IADD3 R11, PT, PT, R1.reuse, -0x6, R2.reuse ;  /* 0xfffffffa010b7810 */ /* 0x140fe40007ffe002 */
[----:B------:R-:W-:Y:S01]  /*09b0*/  IADD3 R8, PT, PT, R1, -0x7, R2 ;  /* 0xfffffff901087810 */ /* 0x000fe20007ffe002 */
[----:B------:R-:W1:Y:S01]  /*09c0*/  LDC.U8 R14, c[0x3][R27] ;  /* 0x00c000001b0e7b82 */ /* 0x000e620000000000 */
[----:B------:R-:W-:-:S02]  /*09d0*/  VIADD R2, R2, 0xfffffff8 ;  /* 0xfffffff802027836 */ /* 0x000fc40000000000 */
[----:B------:R-:W-:-:S04]  /*09e0*/  IMAD.WIDE.U32.X R12, R21, 0xf08480f, R12, P1 ;  /* 0x0f08480f150c7825 */ /* 0x000fc800008e040c */
[----:B------:R-:W-:Y:S01]  /*09f0*/  IMAD.IADD R9, R1, 0x1, R2 ;  /* 0x0000000101097824 */ /* 0x000fe200078e0202 */
[----:B------:R-:W1:Y:S01]  /*0a00*/  LDC.U8 R19, c[0x3][R19] ;  /* 0x00c0000013137b82 */ /* 0x000e620000000000 */
[----:B------:R-:W-:-:S07]  /*0a10*/  IADD3 R7, P1, PT, R7, -R12, RZ ;  /* 0x8000000c07077210 */ /* 0x000fce0007f3e0ff */
[----:B------:R-:W1:Y:S01]  /*0a20*/  LDC.U8 R18, c[0x3][R18] ;  /* 0x00c0000012127b82 */ /* 0x000e620000000000 */
[----:B--2---:R2:W-:Y:S04]  /*0a30*/  STL.U8 [R25], R6 ;  /* 0x0000000619007387 */ /* 0x0045e80000100000 */
[----:B---3--:R3:W-:Y:S01]  /*0a40*/  STL.U8 [R22], R5 ;  /* 0x0000000516007387 */ /* 0x0087e20000100000 */
[----:B--2---:R-:W-:Y:S01]  /*0a50*/  IADD3.X R6, PT, PT, R21, ~R13, RZ, P1, !PT ;  /* 0x8000000d15067210 */ /* 0x004fe20000ffe4ff */
[----:B------:R-:W-:Y:S01]  /*0a60*/  IMAD.MOV.U32 R21, RZ, RZ, RZ ;  /* 0x000000ffff157224 */ /* 0x000fe200078e00ff */
[----:B------:R-:W-:Y:S02]  /*0a70*/  ISETP.NE.AND P1, PT, R4, UR4, PT ;  /* 0x0000000404007c0c */ /* 0x000fe4000bf25270 */
[--C-:B------:R-:W-:Y:S01]  /*0a80*/  SHF.R.U64 R7, R7, 0x1, R6.reuse ;  /* 0x0000000107077819 */ /* 0x100fe20000001206 */
[----:B----4-:R3:W-:Y:S03]  /*0a90*/  STL.U8 [R20], R15 ;  /* 0x0000000f14007387 */ /* 0x0107e60000100000 */
[----:B------:R-:W-:Y:S01]  /*0aa0*/  IADD3 RZ, P2, PT, R7, R12, RZ ;  /* 0x0000000c07ff7210 */ /* 0x000fe20007f5e0ff */
[----:B0-----:R3:W-:Y:S01]  /*0ab0*/  STL.U8 [R23], R16 ;  /* 0x0000001017007387 */ /* 0x0017e20000100000 */
[----:B------:R-:W-:-:S03]  /*0ac0*/  SHF.R.U32.HI R7, RZ, 0x1, R6 ;  /* 0x00000001ff077819 */ /* 0x000fc60000011606 */
[----:B-----5:R3:W-:Y:S02]  /*0ad0*/  STL.U8 [R10], R17 ;  /* 0x000000110a007387 */ /* 0x0207e40000100000 */
[----:B------:R-:W-:-:S05]  /*0ae0*/  IMAD.X R7, R7, 0x1, R13, P2 ;  /* 0x0000000107077824 */ /* 0x000fca00010e060d */
[----:B------:R-:W-:Y:S01]  /*0af0*/  SHF.R.U32.HI R7, RZ, 0xc, R7 ;  /* 0x0000000cff077819 */ /* 0x000fe20000011607 */
[----:B-1----:R3:W-:Y:S04]  /*0b00*/  STL.U8 [R11], R14 ;  /* 0x0000000e0b007387 */ /* 0x0027e80000100000 */
[----:B------:R3:W-:Y:S04]  /*0b10*/  STL.U8 [R8], R19 ;  /* 0x0000001308007387 */ /* 0x0007e80000100000 */
[----:B------:R3:W-:Y:S01]  /*0b20*/  STL.U8 [R9], R18 ;  /* 0x0000001209007387 */ /* 0x0007e20000100000 */
[----:B------:R-:W-:Y:S05]  /*0b30*/  @P1 BRA `(.L_x_2) ;  /* 0xfffffff400ac1947 */ /* 0x000fea000383ffff */
.L_x_1:
[----:B------:R-:W-:Y:S05]  /*0b40*/  @!P0 BRA `(.L_x_0) ;  /* 0x0000000800488947 */ /* 0x000fea0003800000 */
[----:B------:R-:W-:Y:S02]  /*0b50*/  ISETP.GE.U32.AND P1, PT, R3, 0x4, PT ;  /* 0x000000040300780c */ /* 0x000fe40003f26070 */
[----:B---3--:R-:W-:-:S04]  /*0b60*/  LOP3.LUT R18, R0, 0x3, RZ, 0xc0, !PT ;  /* 0x0000000300127812 */ /* 0x008fc800078ec0ff */
[----:B------:R-:W-:-:S07]  /*0b70*/  ISETP.NE.AND P0, PT, R18, RZ, PT ;  /* 0x000000ff1200720c */ /* 0x000fce0003f05270 */
[----:B------:R-:W-:Y:S06]  /*0b80*/  @!P1 BRA `(.L_x_3) ;  /* 0x0000000400349947 */ /* 0x000fec0003800000 */
[----:B------:R-:W-:-:S04]  /*0b90*/  IMAD.WIDE.U32 R4, R21, -0xfac687d, RZ ;  /* 0xf053978315047825 */ /* 0x000fc800078e00ff */
[----:B------:R-:W-:-:S04]  /*0ba0*/  IMAD.WIDE.U32 R10, R21, -0x34081a71, RZ ;  /* 0xcbf7e58f150a7825 */ /* 0x000fc800078e00ff */
[----:B------:R-:W-:-:S04]  /*0bb0*/  IMAD.WIDE.U32 R8, P1, R7, 0x4e5e0a72, R4 ;  /* 0x4e5e0a7207087825 */ /* 0x000fc80007820004 */
[----:B------:R-:W-:Y:S01]  /*0bc0*/  IMAD.WIDE.U32 R4, R7, -0xfac687d, RZ ;  /* 0xf053978307047825 */ /* 0x000fe200078e00ff */
[----:B------:R-:W-:-:S03]  /*0bd0*/  IADD3.X R13, PT, PT, RZ, RZ, RZ, P1, !PT ;  /* 0x000000ffff0d7210 */ /* 0x000fc60000ffe4ff */
[----:B------:R-:W-:Y:S01]  /*0be0*/  IMAD.MOV.U32 R12, RZ, RZ, R9 ;  /* 0x000000ffff0c7224 */ /* 0x000fe200078e0009 */
[----:B------:R-:W-:Y:S01]  /*0bf0*/  IADD3 RZ, P1, PT, R5, R8, RZ ;  /* 0x0000000805ff7210 */ /* 0x000fe20007f3e0ff */
[----:B------:R-:W-:-:S04]  /*0c00*/  IMAD.WIDE.U32 R4, R21, 0xe9c91bf, RZ ;  /* 0x0e9c91bf15047825 */ /* 0x000fc800078e00ff */
[----:B------:R-:W-:-:S04]  /*0c10*/  IMAD.WIDE.U32.X R12, R21, 0x4e5e0a72, R12, P1 ;  /* 0x4e5e0a72150c7825 */ /* 0x000fc800008e040c */
[C---:B------:R-:W-:Y:S01]  /*0c20*/  IMAD.WIDE.U32 R10, P2, R7.reuse, -0x25a33d19, R10 ;  /* 0xda5cc2e7070a7825 */ /* 0x040fe2000784000a */
[----:B------:R-:W-:-:S03]  /*0c30*/  IADD3 R3, P1, PT, R7, -R12, RZ ;  /* 0x8000000c07037210 */ /* 0x000fc60007f3e0ff */
[----:B------:R-:W-:Y:S01]  /*0c40*/  IMAD.WIDE.U32 R14, R7, -0x34081a71, RZ ;  /* 0xcbf7e58f070e7825 */ /* 0x000fe200078e00ff */
[----:B------:R-:W-:Y:S02]  /*0c50*/  IADD3.X R9, PT, PT, RZ, RZ, RZ, P2, !PT ;  /* 0x000000ffff097210 */ /* 0x000fe400017fe4ff */
[----:B------:R-:W-:Y:S01]  /*0c60*/  MOV R8, R11 ;  /* 0x0000000b00087202 */ /* 0x000fe20000000f00 */
[----:B------:R-:W-:Y:S02]  /*0c70*/  IMAD.X R6, R21, 0x1, ~R13, P1 ;  /* 0x0000000115067824 */ /* 0x000fe400008e0e0d */
[----:B------:R-:W-:-:S03]  /*0c80*/  IMAD.WIDE.U32 R4, P3, R7, 0x474d4f5, R4 ;  /* 0x0474d4f507047825 */ /* 0x000fc60007860004 */
[--C-:B------:R-:W-:Y:S01]  /*0c90*/  SHF.R.U64 R3, R3, 0x1, R6.reuse ;  /* 0x0000000103037819 */ /* 0x100fe20000001206 */
[----:B------:R-:W-:Y:S01]  /*0ca0*/  IMAD.WIDE.U32 R16, R7, 0xe9c91bf, RZ ;  /* 0x0e9c91bf07107825 */ /* 0x000fe200078e00ff */
[----:B------:R-:W-:Y:S02]  /*0cb0*/  SHF.R.U32.HI R19, RZ, 0x1, R6 ;  /* 0x00000001ff137819 */ /* 0x000fe40000011606 */
[----:B------:R-:W-:Y:S01]  /*0cc0*/  IADD3 R6, P1, PT, R3, R12, RZ ;  /* 0x0000000c03067210 */ /* 0x000fe20007f3e0ff */
[----:B------:R-:W-:Y:S01]  /*0cd0*/  IMAD.MOV.U32 R12, RZ, RZ, R5 ;  /* 0x000000ffff0c7224 */ /* 0x000fe200078e0005 */
[----:B------:R-:W-:-:S03]  /*0ce0*/  IADD3 RZ, P2, PT, R17, R4, RZ ;  /* 0x0000000411ff7210 */ /* 0x000fc60007f5e0ff */
[----:B------:R-:W-:Y:S01]  /*0cf0*/  IMAD.X R3, R19, 0x1, R13, P1 ;  /* 0x0000000113037824 */ /* 0x000fe200008e060d */
[----:B------:R-:W-:Y:S01]  /*0d00*/  IADD3 RZ, P1, PT, R15, R10, RZ ;  /* 0x0000000a0fff7210 */ /* 0x000fe20007f3e0ff */
[----:B------:R-:W-:-:S03]  /*0d10*/  IMAD.X R13, RZ, RZ, RZ, P3 ;  /* 0x000000ffff0d7224 */ /* 0x000fc600018e06ff */
[----:B------:R-:W-:Y:S01]  /*0d20*/  SHF.R.U32.HI R27, RZ, 0x5, R3 ;  /* 0x00000005ff1b7819 */ /* 0x000fe20000011603 */
[----:B------:R-:W-:Y:S01]  /*0d30*/  IMAD.WIDE.U32.X R8, R21, -0x25a33d19, R8, P1 ;  /* 0xda5cc2e715087825 */ /* 0x000fe200008e0408 */
[----:B------:R-:W-:-:S03]  /*0d40*/  SHF.R.U64 R6, R6, 0x5, R3 ;  /* 0x0000000506067819 */ /* 0x000fc60000001203 */
[----:B------:R-:W-:Y:S01]  /*0d50*/  IMAD.WIDE.U32.X R12, R21, 0x474d4f5, R12, P2 ;  /* 0x0474d4f5150c7825 */ /* 0x000fe200010e040c */
[--C-:B------:R-:W-:Y:S02]  /*0d60*/  SHF.R.U32.HI R19, RZ, 0xb, R9.reuse ;  /* 0x0000000bff137819 */ /* 0x100fe40000011609 */
[----:B------:R-:W-:Y:S01]  /*0d70*/  SHF.R.U64 R23, R8, 0xb, R9 ;  /* 0x0000000b08177819 */ /* 0x000fe20000001209 */
[----:B------:R-:W-:Y:S01]  /*0d80*/  IMAD.WIDE.U32 R10, R27, -0x687d6343, RZ ;  /* 0x97829cbd1b0a7825 */ /* 0x000fe200078e00ff */
[--C-:B------:R-:W-:Y:S02]  /*0d90*/  SHF.R.U32.HI R3, RZ, 0xb, R13.reuse ;  /* 0x0000000bff037819 */ /* 0x100fe4000001160d */
[----:B------:R-:W-:Y:S01]  /*0da0*/  SHF.R.U64 R25, R12, 0xb, R13 ;  /* 0x0000000b0c197819 */ /* 0x000fe2000000120d */
[----:B------:R-:W-:-:S04]  /*0db0*/  IMAD.WIDE.U32 R4, R6, -0x687d6343, RZ ;  /* 0x97829cbd06047825 */ /* 0x000fc800078e00ff */
[----:B------:R-:W-:-:S04]  /*0dc0*/  IMAD.WIDE.U32 R10, P1, R6, 0xa72f053, R10 ;  /* 0x0a72f053060a7825 */ /* 0x000fc8000782000a */
[----:B------:R-:W-:Y:S01]  /*0dd0*/  IMAD.WIDE.U32 R14, R19, -0x343eb1a1, RZ ;  /* 0xcbc14e5f130e7825 */ /* 0x000fe200078e00ff */
[----:B------:R-:W-:Y:S02]  /*0de0*/  IADD3 RZ, P2, PT, R5, R10, RZ ;  /* 0x0000000a05ff7210 */ /* 0x000fe40007f5e0ff */
[----:B------:R-:W-:Y:S01]  /*0df0*/  MOV R12, R11 ;  /* 0x0000000b000c7202 */ /* 0x000fe20000000f00 */
[----:B------:R-:W-:-:S04]  /*0e00*/  IMAD.WIDE.U32 R16, R3, -0x343eb1a1, RZ ;  /* 0xcbc14e5f03107825 */ /* 0x000fc800078e00ff */
[----:B------:R-:W-:Y:S02]  /*0e10*/  IMAD.X R13, RZ, RZ, RZ, P1 ;  /* 0x000000ffff0d7224 */ /* 0x000fe400008e06ff */
[----:B------:R-:W-:-:S04]  /*0e20*/  IMAD.WIDE.U32 R4, R23, -0x343eb1a1, RZ ;  /* 0xcbc14e5f17047825 */ /* 0x000fc800078e00ff */
[----:B------:R-:W-:-:S04]  /*0e30*/  IMAD.WIDE.U32 R14, R23, 0x5397829, R14 ;  /* 0x05397829170e7825 */ /* 0x000fc800078e000e */
[----:B------:R-:W-:Y:S01]  /*0e40*/  IMAD.WIDE.U32 R8, R25, -0x343eb1a1, RZ ;  /* 0xcbc14e5f19087825 */ /* 0x000fe200078e00ff */
[----:B------:R-:W-:-:S03]  /*0e50*/  IADD3 RZ, P1, PT, R5, R14, RZ ;  /* 0x0000000e05ff7210 */ /* 0x000fc60007f3e0ff */
[----:B------:R-:W-:-:S04]  /*0e60*/  IMAD.WIDE.U32 R16, R25, 0x5397829, R16 ;  /* 0x0539782919107825 */ /* 0x000fc800078e0010 */
[----:B------:R-:W-:Y:S01]  /*0e70*/  IMAD.WIDE.U32.X R12, R27, 0xa72f053, R12, P2 ;  /* 0x0a72f0531b0c7825 */ /* 0x000fe200010e040c */
[----:B------:R-:W-:-:S03]  /*0e80*/  IADD3 RZ, P2, PT, R9, R16, RZ ;  /* 0x0000001009ff7210 */ /* 0x000fc60007f5e0ff */
[----:B------:R-:W-:Y:S01]  /*0e90*/  IMAD.X R14, R19, 0x5397829, R15, P1 ;  /* 0x05397829130e7824 */ /* 0x000fe200008e060f */
[----:B------:R-:W-:Y:S01]  /*0ea0*/  SHF.R.U64 R13, R12, 0x1, R13 ;  /* 0x000000010c0d7819 */ /* 0x000fe2000000120d */
[----:B------:R-:W-:Y:S01]  /*0eb0*/  IMAD.X R16, R3, 0x5397829, R17, P2 ;  /* 0x0539782903107824 */ /* 0x000fe200010e0611 */
[----:B------:R-:W-:Y:S01]  /*0ec0*/  IADD3 R15, PT, PT, R1, -0x2, R2 ;  /* 0xfffffffe010f7810 */ /* 0x000fe20007ffe002 */
[----:B------:R-:W-:Y:S02]  /*0ed0*/  IMAD R3, R6, -0x31, R7 ;  /* 0xffffffcf06037824 */ /* 0x000fe400078e0207 */
[----:B------:R-:W-:Y:S02]  /*0ee0*/  IMAD R10, R13, -0x31, R6 ;  /* 0xffffffcf0d0a7824 */ /* 0x000fe400078e0206 */
[----:B------:R-:W-:Y:S01]  /*0ef0*/  IMAD R11, R14, -0x31, R23 ;  /* 0xffffffcf0e0b7824 */ /* 0x000fe200078e0217 */
[C-C-:B------:R-:W-:Y:S01]  /*0f00*/  IADD3 R14, PT, PT, R1.reuse, -0x3, R2.reuse ;  /* 0xfffffffd010e7810 */ /* 0x140fe20007ffe002 */
[----:B------:R-:W-:Y:S01]  /*0f10*/  IMAD R12, R16, -0x31, R25 ;  /* 0xffffffcf100c7824 */ /* 0x000fe200078e0219 */
[----:B------:R-:W0:Y:S01]  /*0f20*/  LDC.U8 R3, c[0x3][R3] ;  /* 0x00c0000003037b82 */ /* 0x000e220000000000 */
[----:B------:R-:W-:Y:S01]  /*0f30*/  IADD3 R16, PT, PT, R1, -0x1, R2 ;  /* 0xffffffff01107810 */ /* 0x000fe20007ffe002 */
[----:B------:R-:W-:-:S02]  /*0f40*/  VIADD R2, R2, 0xfffffffc ;  /* 0xfffffffc02027836 */ /* 0x000fc40000000000 */
[----:B------:R-:W-:-:S04]  /*0f50*/  IMAD.WIDE.U32 R4, R21, -0x46cf87eb, RZ ;  /* 0xb930781515047825 */ /* 0x000fc800078e00ff */
[----:B------:R-:W1:Y:S01]  /*0f60*/  LDC.U8 R10, c[0x3][R10] ;  /* 0x00c000000a0a7b82 */ /* 0x000e620000000000 */
[----:B------:R-:W-:Y:S02]  /*0f70*/  IMAD.IADD R13, R1, 0x1, R2 ;  /* 0x00000001010d7824 */ /* 0x000fe400078e0202 */
[----:B------:R-:W-:-:S04]  /*0f80*/  IMAD.WIDE.U32 R8, P1, R7, 0x5d210ec7, R4 ;  /* 0x5d210ec707087825 */ /* 0x000fc80007820004 */
[----:B------:R-:W-:Y:S01]  /*0f90*/  IMAD.WIDE.U32 R4, R7, -0x46cf87eb, RZ ;  /* 0xb930781507047825 */ /* 0x000fe200078e00ff */
[----:B------:R-:W2:Y:S01]  /*0fa0*/  LDC.U8 R11, c[0x3][R11] ;  /* 0x00c000000b0b7b82 */ /* 0x000ea20000000000 */
[----:B------:R-:W-:Y:S02]  /*0fb0*/  IADD3.X R7, PT, PT, RZ, RZ, RZ, P1, !PT ;  /* 0x000000ffff077210 */ /* 0x000fe40000ffe4ff */
[----:B------:R-:W-:Y:S01]  /*0fc0*/  IMAD.MOV.U32 R6, RZ, RZ, R9 ;  /* 0x000000ffff067224 */ /* 0x000fe200078e0009 */
[----:B------:R-:W-:-:S04]  /*0fd0*/  IADD3 RZ, P1, PT, R5, R8, RZ ;  /* 0x0000000805ff7210 */ /* 0x000fc80007f3e0ff */
[----:B------:R-:W3:Y:S01]  /*0fe0*/  LDC.U8 R12, c[0x3][R12] ;  /* 0x00c000000c0c7b82 */ /* 0x000ee20000000000 */
[----:B------:R-:W-:-:S05]  /*0ff0*/  IMAD.WIDE.U32.X R4, R21, 0x5d210ec7, R6, P1 ;  /* 0x5d210ec715047825 */ /* 0x000fca00008e0406 */
[--C-:B------:R-:W-:Y:S02]  /*1000*/  SHF.R.U32.HI R21, RZ, 0x15, R5.reuse ;  /* 0x00000015ff157819 */ /* 0x100fe40000011605 */
[----:B------:R-:W-:Y:S01]  /*1010*/  SHF.R.U64 R7, R4, 0x15, R5 ;  /* 0x0000001504077819 */ /* 0x000fe20000001205 */
[----:B0-----:R0:W-:Y:S04]  /*1020*/  STL.U8 [R16], R3 ;  /* 0x0000000310007387 */ /* 0x0011e80000100000 */
[----:B-1----:R0:W-:Y:S04]  /*1030*/  STL.U8 [R15], R10 ;  /* 0x0000000a0f007387 */ /* 0x0021e80000100000 */
[----:B--2---:R0:W-:Y:S04]  /*1040*/  STL.U8 [R14], R11 ;  /* 0x0000000b0e007387 */ /* 0x0041e80000100000 */
[----:B---3--:R0:W-:Y:S02]  /*1050*/  STL.U8 [R13], R12 ;  /* 0x0000000c0d007387 */ /* 0x0081e40000100000 */
.L_x_3:
[----:B------:R-:W-:Y:S05]  /*1060*/  @!P0 BRA `(.L_x_0) ;  /* 0x0000000400008947 */ /* 0x000fea0003800000 */
[----:B------:R-:W-:Y:S02]  /*1070*/  ISETP.NE.AND P1, PT, R18, 0x1, PT ;  /* 0x000000011200780c */ /* 0x000fe40003f25270 */
[----:B0-----:R-:W-:-:S04]  /*1080*/  LOP3.LUT R3, R0, 0x1, RZ, 0xc0, !PT ;  /* 0x0000000100037812 */ /* 0x001fc800078ec0ff */
[----:B------:R-:W-:-:S07]  /*1090*/  ISETP.NE.U32.AND P0, PT, R3, 0x1, PT ;  /* 0x000000010300780c */ /* 0x000fce0003f05070 */
[----:B------:R-:W-:Y:S06]  /*10a0*/  @!P1 BRA `(.L_x_4) ;  /* 0x0000000000a49947 */ /* 0x000fec0003800000 */
[----:B------:R-:W-:-:S04]  /*10b0*/  IMAD.WIDE.U32 R4, R21, -0xfac687d, RZ ;  /* 0xf053978315047825 */ /* 0x000fc800078e00ff */
[----:B------:R-:W-:-:S04]  /*10c0*/  IMAD.WIDE.U32 R8, P1, R7, 0x4e5e0a72, R4 ;  /* 0x4e5e0a7207087825 */ /* 0x000fc80007820004 */
[----:B------:R-:W-:Y:S01]  /*10d0*/  IMAD.WIDE.U32 R4, R7, -0xfac687d, RZ ;  /* 0xf053978307047825 */ /* 0x000fe200078e00ff */
[----:B------:R-:W-:-:S03]  /*10e0*/  MOV R10, R9 ;  /* 0x00000009000a7202 */ /* 0x000fc60000000f00 */
[----:B------:R-:W-:Y:S01]  /*10f0*/  IMAD.X R11, RZ, RZ, RZ, P1 ;  /* 0x000000ffff0b7224 */ /* 0x000fe200008e06ff */
[----:B------:R-:W-:-:S05]  /*1100*/  IADD3 RZ, P1, PT, R5, R8, RZ ;  /* 0x0000000805ff7210 */ /* 0x000fca0007f3e0ff */
[----:B------:R-:W-:-:S03]  /*1110*/  IMAD.WIDE.U32.X R10, R21, 0x4e5e0a72, R10, P1 ;  /* 0x4e5e0a72150a7825 */ /* 0x000fc600008e040a */
[----:B------:R-:W-:-:S05]  /*1120*/  IADD3 R3, P1, PT, R7, -R10, RZ ;  /* 0x8000000a07037210 */ /* 0x000fca0007f3e0ff */
[----:B------:R-:W-:-:S05]  /*1130*/  IMAD.X R4, R21, 0x1, ~R11, P1 ;  /* 0x0000000115047824 */ /* 0x000fca00008e0e0b */
[--C-:B------:R-:W-:Y:S02]  /*1140*/  SHF.R.U64 R3, R3, 0x1, R4.reuse ;  /* 0x0000000103037819 */ /* 0x100fe40000001204 */
[----:B------:R-:W-:Y:S02]  /*1150*/  SHF.R.U32.HI R5, RZ, 0x1, R4 ;  /* 0x00000001ff057819 */ /* 0x000fe40000011604 */
[----:B------:R-:W-:-:S05]  /*1160*/  IADD3 R3, P1, PT, R3, R10, RZ ;  /* 0x0000000a03037210 */ /* 0x000fca0007f3e0ff */
[----:B------:R-:W-:-:S05]  /*1170*/  IMAD.X R10, R5, 0x1, R11, P1 ;  /* 0x00000001050a7824 */ /* 0x000fca00008e060b */
[--C-:B------:R-:W-:Y:S02]  /*1180*/  SHF.R.U32.HI R13, RZ, 0x5, R10.reuse ;  /* 0x00000005ff0d7819 */ /* 0x100fe4000001160a */
[----:B------:R-:W-:-:S03]  /*1190*/  SHF.R.U64 R3, R3, 0x5, R10 ;  /* 0x0000000503037819 */ /* 0x000fc6000000120a */
[----:B------:R-:W-:-:S04]  /*11a0*/  IMAD.WIDE.U32 R4, R13, -0x687d6343, RZ ;  /* 0x97829cbd0d047825 */ /* 0x000fc800078e00ff */
[----:B------:R-:W-:-:S04]  /*11b0*/  IMAD.WIDE.U32 R8, P1, R3, 0xa72f053, R4 ;  /* 0x0a72f05303087825 */ /* 0x000fc80007820004 */
[----:B------:R-:W-:Y:S01]  /*11c0*/  IMAD.WIDE.U32 R4, R3, -0x687d6343, RZ ;  /* 0x97829cbd03047825 */ /* 0x000fe200078e00ff */
[----:B------:R-:W-:-:S03]  /*11d0*/  IADD3.X R11, PT, PT, RZ, RZ, RZ, P1, !PT ;  /* 0x000000ffff0b7210 */ /* 0x000fc60000ffe4ff */
[----:B------:R-:W-:Y:S01]  /*11e0*/  IMAD.MOV.U32 R10, RZ, RZ, R9 ;  /* 0x000000ffff0a7224 */ /* 0x000fe200078e0009 */
[----:B------:R-:W-:-:S05]  /*11f0*/  IADD3 RZ, P1, PT, R5, R8, RZ ;  /* 0x0000000805ff7210 */ /* 0x000fca0007f3e0ff */
[----:B------:R-:W-:-:S05]  /*1200*/  IMAD.WIDE.U32.X R10, R13, 0xa72f053, R10, P1 ;  /* 0x0a72f0530d0a7825 */ /* 0x000fca00008e040a */
[----:B------:R-:W-:Y:S01]  /*1210*/  SHF.R.U64 R4, R10, 0x1, R11 ;  /* 0x000000010a047819 */ /* 0x000fe2000000120b */
[----:B------:R-:W-:-:S04]  /*1220*/  IMAD R10, R3, -0x31, R7 ;  /* 0xffffffcf030a7824 */ /* 0x000fc800078e0207 */
[----:B------:R-:W-:Y:S01]  /*1230*/  IMAD R11, R4, -0x31, R3 ;  /* 0xffffffcf040b7824 */ /* 0x000fe200078e0203 */
[----:B------:R-:W-:Y:S01]  /*1240*/  IADD3 R3, PT, PT, R1, -0x1, R2 ;  /* 0xffffffff01037810 */ /* 0x000fe20007ffe002 */
[----:B------:R-:W0:Y:S01]  /*1250*/  LDC.U8 R10, c[0x3][R10] ;  /* 0x00c000000a0a7b82 */ /* 0x000e220000000000 */
[----:B------:R-:W-:Y:S02]  /*1260*/  VIADD R2, R2, 0xfffffffe ;  /* 0xfffffffe02027836 */ /* 0x000fe40000000000 */
[----:B------:R-:W-:-:S03]  /*1270*/  IMAD.WIDE.U32 R4, R21, -0x34081a71, RZ ;  /* 0xcbf7e58f15047825 */ /* 0x000fc600078e00ff */
[----:B------:R-:W-:Y:S02]  /*1280*/  IADD3 R12, PT, PT, R1, R2, RZ ;  /* 0x00000002010c7210 */ /* 0x000fe40007ffe0ff */
[----:B------:R-:W1:Y:S01]  /*1290*/  LDC.U8 R11, c[0x3][R11] ;  /* 0x00c000000b0b7b82 */ /* 0x000e620000000000 */
[----:B------:R-:W-:-:S04]  /*12a0*/  IMAD.WIDE.U32 R8, P1, R7, -0x25a33d19, R4 ;  /* 0xda5cc2e707087825 */ /* 0x000fc80007820004 */
[----:B------:R-:W-:-:S04]  /*12b0*/  IMAD.WIDE.U32 R4, R7, -0x34081a71, RZ ;  /* 0xcbf7e58f07047825 */ /* 0x000fc800078e00ff */
[----:B------:R-:W-:Y:S01]  /*12c0*/  IMAD.X R7, RZ, RZ, RZ, P1 ;  /* 0x000000ffff077224 */ /* 0x000fe200008e06ff */
[----:B------:R-:W-:Y:S01]  /*12d0*/  IADD3 RZ, P1, PT, R5, R8, RZ ;  /* 0x0000000805ff7210 */ /* 0x000fe20007f3e0ff */
[----:B------:R-:W-:-:S04]  /*12e0*/  IMAD.MOV.U32 R6, RZ, RZ, R9 ;  /* 0x000000ffff067224 */ /* 0x000fc800078e0009 */
[----:B------:R-:W-:-:S05]  /*12f0*/  IMAD.WIDE.U32.X R6, R21, -0x25a33d19, R6, P1 ;  /* 0xda5cc2e715067825 */ /* 0x000fca00008e0406 */
[--C-:B------:R-:W-:Y:S02]  /*1300*/  SHF.R.U32.HI R21, RZ, 0xb, R7.reuse ;  /* 0x0000000bff157819 */ /* 0x100fe40000011607 */
[----:B------:R-:W-:Y:S01]  /*1310*/  SHF.R.U64 R7, R6, 0xb, R7 ;  /* 0x0000000b06077819 */ /* 0x000fe20000001207 */
[----:B0-----:R0:W-:Y:S04]  /*1320*/  STL.U8 [R3], R10 ;  /* 0x0000000a03007387 */ /* 0x0011e80000100000 */
[----:B-1----:R0:W-:Y:S02]  /*1330*/  STL.U8 [R12], R11 ;  /* 0x0000000b0c007387 */ /* 0x0021e40000100000 */
.L_x_4:
[----:B------:R-:W-:Y:S05]  /*1340*/  @P0 BRA `(.L_x_0) ;  /* 0x0000000000480947 */ /* 0x000fea0003800000 */
[----:B------:R-:W-:Y:S01]  /*1350*/  IMAD.WIDE.U32 R4, R21, -0xfac687d, RZ ;  /* 0xf053978315047825 */ /* 0x000fe200078e00ff */
[----:B------:R-:W-:-:S03]  /*1360*/  IADD3 R2, PT, PT, R1, -0x1, R2 ;  /* 0xffffffff01027810 */ /* 0x000fc60007ffe002 */
[----:B------:R-:W-:-:S04]  /*1370*/  IMAD.WIDE.U32 R8, P0, R7, 0x4e5e0a72, R4 ;  /* 0x4e5e0a7207087825 */ /* 0x000fc80007800004 */
[----:B------:R-:W-:Y:S01]  /*1380*/  IMAD.WIDE.U32 R4, R7, -0xfac687d, RZ ;  /* 0xf053978307047825 */ /* 0x000fe200078e00ff */
[----:B0-----:R-:W-:-:S03]  /*1390*/  IADD3.X R11, PT, PT, RZ, RZ, RZ, P0, !PT ;  /* 0x000000ffff0b7210 */ /* 0x001fc600007fe4ff */
[----:B------:R-:W-:Y:S01]  /*13a0*/  IMAD.MOV.U32 R10, RZ, RZ, R9 ;  /* 0x000000ffff0a7224 */ /* 0x000fe200078e0009 */
[----:B------:R-:W-:-:S05]  /*13b0*/  IADD3 RZ, P0, PT, R5, R8, RZ ;  /* 0x0000000805ff7210 */ /* 0x000fca0007f1e0ff */
[----:B------:R-:W-:-:S03]  /*13c0*/  IMAD.WIDE.U32.X R4, R21, 0x4e5e0a72, R10, P0 ;  /* 0x4e5e0a7215047825 */ /* 0x000fc600000e040a */
[----:B------:R-:W-:-:S05]  /*13d0*/  IADD3 R3, P0, PT, R7, -R4, RZ ;  /* 0x8000000407037210 */ /* 0x000fca0007f1e0ff */
[----:B------:R-:W-:-:S05]  /*13e0*/  IMAD.X R6, R21, 0x1, ~R5, P0 ;  /* 0x0000000115067824 */ /* 0x000fca00000e0e05 */
[--C-:B------:R-:W-:Y:S02]  /*13f0*/  SHF.R.U64 R3, R3, 0x1, R6.reuse ;  /* 0x0000000103037819 */ /* 0x100fe40000001206 */
[----:B------:R-:W-:Y:S02]  /*1400*/  SHF.R.U32.HI R9, RZ, 0x1, R6 ;  /* 0x00000001ff097819 */ /* 0x000fe40000011606 */
[----:B------:R-:W-:-:S04]  /*1410*/  IADD3 R4, P0, PT, R3, R4, RZ ;  /* 0x0000000403047210 */ /* 0x000fc80007f1e0ff */
[----:B------:R-:W-:-:S04]  /*1420*/  IADD3.X R5, PT, PT, R9, R5, RZ, P0, !PT ;  /* 0x0000000509057210 */ /* 0x000fc800007fe4ff */
[----:B------:R-:W-:-:S05]  /*1430*/  SHF.R.U64 R4, R4, 0x5, R5 ;  /* 0x0000000504047819 */ /* 0x000fca0000001205 */
[----:B------:R-:W-:-:S06]  /*1440*/  IMAD R3, R4, -0x31, R7 ;  /* 0xffffffcf04037824 */ /* 0x000fcc00078e0207 */
[----:B------:R-:W0:Y:S02]  /*1450*/  LDC.U8 R3, c[0x3][R3] ;  /* 0x00c0000003037b82 */ /* 0x000e240000000000 */
[----:B0-----:R1:W-:Y:S02]  /*1460*/  STL.U8 [R2], R3 ;  /* 0x0000000302007387 */ /* 0x0013e40000100000 */
.L_x_0:
[----:B------:R-:W-:-:S13]  /*1470*/  ISETP.GE.AND P0, PT, R0, 0x2, PT ;  /* 0x000000020000780c */ /* 0x000fda0003f06270 */
[----:B------:R-:W-:Y:S05]  /*1480*/  @!P0 EXIT ;  /* 0x000000000000894d */ /* 0x000fea0003800000 */
[----:B---3--:R-:W2:Y:S01]  /*1490*/  LDC.U8 R17, c[0x3][0x38] ;  /* 0x00c00e00ff117b82 */ /* 0x008ea20000000000 */
[----:B------:R-:W-:Y:S01]  /*14a0*/  IMAD.IADD R19, R1, 0x1, R0 ;  /* 0x0000000101137824 */ /* 0x000fe200078e0200 */
[----:B------:R-:W3:Y:S01]  /*14b0*/  LDCU.U8 UR40, c[0x3][0x40] ;  /* 0x00c00800ff2877ac */ /* 0x000ee20008000000 */
[----:B------:R-:W4:Y:S05]  /*14c0*/  LDCU.U8 UR41, c[0x3][0x44] ;  /* 0x00c00880ff2977ac */ /* 0x000f2a0008000000 */
[----:B------:R-:W2:Y:S01]  /*14d0*/  LDC.U8 R6, c[0x3][0x39] ;  /* 0x00c00e40ff067b82 */ /* 0x000ea20000000000 */
[----:B------:R-:W-:-:S07]  /*14e0*/  UIADD3 UR42, UPT, UPT, UR8, 0x10, URZ ;  /* 0x00000010082a7890 */ /* 0x000fce000fffe0ff */
[----:B-1----:R-:W1:Y:S08]  /*14f0*/  LDC.U8 R2, c[0x3][0x36] ;  /* 0x00c00d80ff027b82 */ /* 0x002e700000000000 */
[----:B------:R-:W1:Y:S08]  /*1500*/  LDC.U8 R7, c[0x3][0x37] ;  /* 0x00c00dc0ff077b82 */ /* 0x000e700000000000 */
[----:B0-----:R-:W0:Y:S01]  /*1510*/  LDC.U8 R16, c[0x3][0x34] ;  /* 0x00c00d00ff107b82 */ /* 0x001e220000000000 */
[----:B--2---:R-:W-:-:S07]  /*1520*/  PRMT R17, R17, 0x3340, R6 ;  /* 0x0000334011117816 */ /* 0x004fce0000000006 */
[----:B------:R-:W0:Y:S08]  /*1530*/  LDC.U8 R5, c[0x3][0x35] ;  /* 0x00c00d40ff057b82 */ /* 0x000e300000000000 */
[----:B------:R-:W2:Y:S01]  /*1540*/  LDC.U8 R3, c[0x3][0x32] ;  /* 0x00c00c80ff037b82 */ /* 0x000ea20000000000 */
[----:B-1----:R-:W-:-:S04]  /*1550*/  PRMT R2, R2, 0x3340, R7 ;  /* 0x0000334002027816 */ /* 0x002fc80000000007 */
[----:B------:R-:W-:Y:S01]  /*1560*/  PRMT R17, R2, 0x5410, R17 ;  /* 0x0000541002117816 */ /* 0x000fe20000000011 */
[----:B------:R-:W-:Y:S02]  /*1570*/  IMAD.MOV.U32 R2, RZ, RZ, 0x1 ;  /* 0x00000001ff027424 */ /* 0x000fe400078e00ff */
[----:B------:R-:W2:Y:S08]  /*1580*/  LDC.U8 R4, c[0x3][0x33] ;  /* 0x00c00cc0ff047b82 */ /* 0x000eb00000000000 */
[----:B------:R-:W1:Y:S01]  /*1590*/  LDC.U8 R18, c[0x3][0x45] ;  /* 0x00c01140ff127b82 */ /* 0x000e620000000000 */
[----:B0-----:R-:W-:-:S02]  /*15a0*/  PRMT R16, R16, 0x3340, R5 ;  /* 0x0000334010107816 */ /* 0x001fc40000000005 */
[----:B--2---:R-:W-:-:S04]  /*15b0*/  PRMT R3, R3, 0x3340, R4 ;  /* 0x0000334003037816 */ /* 0x004fc80000000004 */
[----:B---34-:R-:W-:-:S07]  /*15c0*/  PRMT R16, R3, 0x5410, R16 ;  /* 0x0000541003107816 */ /* 0x018fce0000000010 */
.L_x_22:
[----:B0-----:R-:W0:Y:S01]  /*15d0*/  LDC.U8 R0, c[0x3][0x3a] ;  /* 0x00c00e80ff007b82 */ /* 0x001e220000000000 */
[----:B------:R2:W-:Y:S01]  /*15e0*/  STL.64 [R1+0x10], R16 ;  /* 0x0000101001007387 */ /* 0x0005e20000100a00 */
[----:B------:R-:W-:Y:S05]  /*15f0*/  YIELD ;  /* 0x0000000000007946 */ /* 0x000fea0003800000 */
[----:B------:R-:W-:Y:S01]  /*1600*/  BSSY.RECONVERGENT B0, `(.L_x_5) ;  /* 0x000000e000007945 */ /* 0x000fe20003800200 */
[----:B------:R-:W0:Y:S01]  /*1610*/  LDC.U8 R3, c[0x3][0x3b] ;  /* 0x00c00ec0ff037b82 */ /* 0x000e220000000000 */
[----:B------:R-:W-:Y:S01]  /*1620*/  IMAD.MOV.U32 R4, RZ, RZ, RZ ;  /* 0x000000ffff047224 */ /* 0x000fe200078e00ff */
[----:B0-----:R-:W-:Y:S01]  /*1630*/  PRMT R0, R3, 0x7604, R0 ;  /* 0x0000760403007816 */ /* 0x001fe20000000000 */
[----:B------:R-:W-:-:S04]  /*1640*/  HFMA2 R3, -RZ, RZ, 0, 0 ;  /* 0x00000000ff037431 */ /* 0x000fc800000001ff */
[----:B------:R2:W-:Y:S03]  /*1650*/  STL.U16 [R1+0x18], R0 ;  /* 0x0000180001007387 */ /* 0x0005e60000100400 */
.L_x_6:
[----:B0-----:R-:W-:-:S05]  /*1660*/  IMAD.IADD R5, R1, 0x1, R3 ;  /* 0x0000000101057824 */ /* 0x001fca00078e0203 */
[----:B--2---:R-:W2:Y:S01]  /*1670*/  LDL.U8 R0, [R5] ;  /* 0x0000000005007983 */ /* 0x004ea20000100000 */
[----:B------:R-:W-:-:S04]  /*1680*/  IADD3 R3, P0, PT, R3, 0x1, RZ ;  /* 0x0000000103037810 */ /* 0x000fc80007f1e0ff */
[----:B------:R-:W-:Y:S02]  /*1690*/  IADD3.X R4, PT, PT, RZ, R4, RZ, P0, !PT ;  /* 0x00000004ff047210 */ /* 0x000fe400007fe4ff */
[----:B------:R-:W-:-:S04]  /*16a0*/  ISETP.GE.U32.AND P0, PT, R3, R2, PT ;  /* 0x000000020300720c */ /* 0x000fc80003f06070 */
[----:B------:R-:W-:Y:S01]  /*16b0*/  ISETP.GE.U32.AND.EX P0, PT, R4, RZ, PT, P0 ;  /* 0x000000ff0400720c */ /* 0x000fe20003f06100 */
[----:B--2---:R0:W-:-:S12]  /*16c0*/  STL.U8 [R5+0x1a], R0 ;  /* 0x00001a0005007387 */ /* 0x0041d80000100000 */
[----:B------:R-:W-:Y:S05]  /*16d0*/  @!P0 BRA `(.L_x_6) ;  /* 0xfffffffc00e08947 */ /* 0x000fea000383ffff */
[----:B------:R-:W-:Y:S05]  /*16e0*/  BSYNC.RECONVERGENT B0 ;  /* 0x0000000000007941 */ /* 0x000fea0003800200 */
.L_x_5:
[----:B------:R-:W2:Y:S01]  /*16f0*/  LDCU UR4, c[0x0][0x380] ;  /* 0x00007000ff0477ac */ /* 0x000ea20008000800 */
[----:B0-----:R-:W-:Y:S01]  /*1700*/  IMAD.MOV.U32 R0, RZ, RZ, 0x5c ;  /* 0x0000005cff007424 */ /* 0x001fe200078e00ff */
[----:B------:R-:W0:Y:S01]  /*1710*/  LDC.U8 R8, c[0x3][0x3d] ;  /* 0x00c00f40ff087b82 */ /* 0x000e220000000000 */
[----:B------:R-:W-:Y:S01]  /*1720*/  IMAD.IADD R7, R1, 0x1, R2 ;  /* 0x0000000101077824 */ /* 0x000fe200078e0202 */
[----:B------:R-:W-:Y:S01]  /*1730*/  BSSY.RECONVERGENT B0, `(.L_x_7) ;  /* 0x0000018000007945 */ /* 0x000fe20003800200 */
[----:B------:R-:W-:Y:S01]  /*1740*/  MOV R24, UR40 ;  /* 0x0000002800187c02 */ /* 0x000fe20008000f00 */
[----:B------:R-:W-:Y:S02]  /*1750*/  IMAD.U32 R26, RZ, RZ, UR41 ;  /* 0x00000029ff1a7e24 */ /* 0x000fe4000f8e00ff */
[----:B------:R3:W-:Y:S02]  /*1760*/  STL.U8 [R7+0x1a], R0 ;  /* 0x00001a0007007387 */ /* 0x0007e40000100000 */
[----:B------:R-:W4:Y:S08]  /*1770*/  LDC.U8 R10, c[0x3][0x3e] ;  /* 0x00c00f80ff0a7b82 */ /* 0x000f300000000000 */
[----:B------:R-:W0:Y:S01]  /*1780*/  LDC.U8 R12, c[0x3][0x3f] ;  /* 0x00c00fc0ff0c7b82 */ /* 0x000e220000000000 */
[----:B--2---:R-:W-:-:S04]  /*1790*/  IADD3 R9, PT, PT, -R2, UR4, RZ ;  /* 0x0000000402097c10 */ /* 0x004fc8000fffe1ff */
[----:B------:R-:W-:-:S03]  /*17a0*/  ISETP.NE.AND P0, PT, R9, RZ, PT ;  /* 0x000000ff0900720c */ /* 0x000fc60003f05270 */
[----:B------:R-:W2:Y:S08]  /*17b0*/  LDC.U8 R14, c[0x3][0x41] ;  /* 0x00c01040ff0e7b82 */ /* 0x000eb00000000000 */
[----:B------:R-:W0:Y:S08]  /*17c0*/  LDC.U8 R20, c[0x3][0x42] ;  /* 0x00c01080ff147b82 */ /* 0x000e300000000000 */
[----:B------:R-:W0:Y:S01]  /*17d0*/  LDC.U8 R22, c[0x3][0x43] ;  /* 0x00c010c0ff167b82 */ /* 0x000e220000000000 */
[----:B---3--:R-:W-:Y:S05]  /*17e0*/  @!P0 BRA `(.L_x_8) ;  /* 0x0000000000308947 */ /* 0x008fea0003800000 */
[----:B------:R-:W-:Y:S01]  /*17f0*/  HFMA2 R5, -RZ, RZ, 0, 0 ;  /* 0x00000000ff057431 */ /* 0x000fe200000001ff */
[----:B------:R-:W-:Y:S01]  /*1800*/  SHF.R.S32.HI R6, RZ, 0x1f, R9 ;  /* 0x0000001fff067819 */ /* 0x000fe20000011409 */
[----:B------:R-:W-:-:S07]  /*1810*/  IMAD.MOV.U32 R0, RZ, RZ, RZ ;  /* 0x000000ffff007224 */ /* 0x000fce00078e00ff */
.L_x_9:
[----:B---3--:R-:W-:-:S06]  /*1820*/  IADD3 R3, PT, PT, R1, R0, R2 ;  /* 0x0000000001037210 */ /* 0x008fcc0007ffe002 */
[----:B------:R-:W3:Y:S01]  /*1830*/  LDL.U8 R3, [R3] ;  /* 0x0000000003037983 */ /* 0x000ee20000100000 */
[----:B------:R-:W-:Y:S01]  /*1840*/  IMAD.IADD R4, R7, 0x1, R0 ;  /* 0x0000000107047824 */ /* 0x000fe200078e0200 */
[----:B------:R-:W-:-:S05]  /*1850*/  IADD3 R0, P0, PT, R0, 0x1, RZ ;  /* 0x0000000100007810 */ /* 0x000fca0007f1e0ff */
[----:B------:R-:W-:Y:S01]  /*1860*/  IMAD.X R5, RZ, RZ, R5, P0 ;  /* 0x000000ffff057224 */ /* 0x000fe200000e0605 */
[----:B------:R-:W-:-:S04]  /*1870*/  ISETP.GE.U32.AND P0, PT, R0, R9, PT ;  /* 0x000000090000720c */ /* 0x000fc80003f06070 */
[----:B------:R-:W-:Y:S01]  /*1880*/  ISETP.GE.U32.AND.EX P0, PT, R5, R6, PT, P0 ;  /* 0x000000060500720c */ /* 0x000fe20003f06100 */
[----:B---3--:R3:W-:-:S12]  /*1890*/  STL.U8 [R4+0x1b], R3 ;  /* 0x00001b0304007387 */ /* 0x0087d80000100000 */
[----:B------:R-:W-:Y:S05]  /*18a0*/  @!P0 BRA `(.L_x_9) ;  /* 0xfffffffc00dc8947 */ /* 0x000fea000383ffff */
.L_x_8:
[----:B------:R-:W-:Y:S05]  /*18b0*/  BSYNC.RECONVERGENT B0 ;  /* 0x0000000000007941 */ /* 0x000fea0003800200 */
.L_x_7:
[----:B------:R1:W-:Y:S04]  /*18c0*/  STL.U8 [R19+0x1e], R24 ;  /* 0x00001e1813007387 */ /* 0x0003e80000100000 */
[----:B------:R1:W-:Y:S04]  /*18d0*/  STL.U8 [R19+0x22], R26 ;  /* 0x0000221a13007387 */ /* 0x0003e80000100000 */
[----:B0-----:R0:W-:Y:S04]  /*18e0*/  STL.U8 [R19+0x1b], R8 ;  /* 0x00001b0813007387 */ /* 0x0011e80000100000 */
[----:B----4-:R0:W-:Y:S04]  /*18f0*/  STL.U8 [R19+0x1c], R10 ;  /* 0x00001c0a13007387 */ /* 0x0101e80000100000 */
[----:B------:R0:W-:Y:S04]  /*1900*/  STL.U8 [R19+0x1d], R12 ;  /* 0x00001d0c13007387 */ /* 0x0001e80000100000 */
[----:B--2---:R0:W-:Y:S04]  /*1910*/  STL.U8 [R19+0x1f], R14 ;  /* 0x00001f0e13007387 */ /* 0x0041e80000100000 */
[----:B------:R0:W-:Y:S04]  /*1920*/  STL.U8 [R19+0x20], R20 ;  /* 0x0000201413007387 */ /* 0x0001e80000100000 */
[----:B------:R0:W-:Y:S04]  /*1930*/  STL.U8 [R19+0x21], R22 ;  /* 0x0000211613007387 */ /* 0x0001e80000100000 */
[----:B-1----:R0:W-:Y:S04]  /*1940*/  STL.U8 [R19+0x23], R18 ;  /* 0x0000231213007387 */ /* 0x0021e80000100000 */
[----:B------:R0:W-:Y:S04]  /*1950*/  STL.U8 [R19+0x24], RZ ;  /* 0x000024ff13007387 */ /* 0x0001e80000100000 */
[----:B---3--:R-:W2:Y:S01]  /*1960*/  LDL.U8 R3, [R1+0x10] ;  /* 0x0000100001037983 */ /* 0x008ea20000100000 */
[----:B------:R-:W-:Y:S01]  /*1970*/  BSSY.RECONVERGENT B0, `(.L_x_10) ;  /* 0x0000015000007945 */ /* 0x000fe20003800200 */
[----:B------:R-:W-:-:S02]  /*1980*/  MOV R0, 0x7fed7fed ;  /* 0x7fed7fed00007802 */ /* 0x000fc40000000f00 */
[----:B--2---:R-:W-:-:S13]  /*1990*/  ISETP.NE.AND P0, PT, R3, RZ, PT ;  /* 0x000000ff0300720c */ /* 0x004fda0003f05270 */
[----:B0-----:R-:W-:Y:S05]  /*19a0*/  @!P0 BRA `(.L_x_11) ;  /* 0x0000000000448947 */ /* 0x001fea0003800000 */
[----:B------:R-:W-:Y:S01]  /*19b0*/  IMAD.MOV.U32 R0, RZ, RZ, 0x7fed7fed ;  /* 0x7fed7fedff007424 */ /* 0x000fe200078e00ff */
[----:B------:R-:W-:Y:S01]  /*19c0*/  MOV R6, UR42 ;  /* 0x0000002a00067c02 */ /* 0x000fe20008000f00 */
[----:B------:R-:W-:-:S07]  /*19d0*/  IMAD.MOV.U32 R5, RZ, RZ, -0x11111112 ;  /* 0xeeeeeeeeff057424 */ /* 0x000fce00078e00ff */
.L_x_12:
[----:B------:R-:W-:Y:S02]  /*19e0*/  LOP3.LUT R4, R3, 0xffff, RZ, 0xc0, !PT ;  /* 0x0000ffff03047812 */ /* 0x000fe400078ec0ff */
[----:B------:R0:W2:Y:S01]  /*19f0*/  LDL.U8 R3, [R6+0x1] ;  /* 0x0000010006037983 */ /* 0x0000a20000100000 */
[----:B------:R-:W-:Y:S01]  /*1a00*/  UMOV UR4, 0x98 ;  /* 0x0000009800047882 */ /* 0x000fe20000000000 */
[----:B------:R-:W-:Y:S01]  /*1a10*/  PRMT R7, R4, 0x8880, RZ ;  /* 0x0000888004077816 */ /* 0x000fe200000000ff */
[C---:B------:R-:W-:Y:S02]  /*1a20*/  IMAD.IADD R9, R5.reuse, 0x1, R0 ;  /* 0x0000000105097824 */ /* 0x040fe400078e0200 */
[----:B------:R-:W-:Y:S01]  /*1a30*/  IMAD R5, R5, 0x20, R5 ;  /* 0x0000002005057824 */ /* 0x000fe200078e0205 */
[----:B------:R-:W-:Y:S02]  /*1a40*/  LEA R4, R7, UR4, 0x2 ;  /* 0x0000000407047c11 */ /* 0x000fe4000f8e10ff */
[----:B0-----:R-:W-:-:S04]  /*1a50*/  IADD3 R6, PT, PT, R6, 0x1, RZ ;  /* 0x0000000106067810 */ /* 0x001fc80007ffe0ff */
[----:B------:R-:W0:Y:S02]  /*1a60*/  LDC R4, c[0x3][R4+0x400] ;  /* 0x00c1000004047b82 */ /* 0x000e240000000800 */
[----:B0-----:R-:W-:-:S04]  /*1a70*/  LOP3.LUT R0, R4, R9, RZ, 0x3c, !PT ;  /* 0x0000000904007212 */ /* 0x001fc800078e3cff */
[----:B------:R-:W-:-:S05]  /*1a80*/  IADD3 R5, PT, PT, R0, R5, R7 ;  /* 0x0000000500057210 */ /* 0x000fca0007ffe007 */
[----:B------:R-:W-:Y:S01]  /*1a90*/  VIADD R5, R5, 0x3 ;  /* 0x0000000305057836 */ /* 0x000fe20000000000 */
[----:B--2---:R-:W-:-:S13]  /*1aa0*/  ISETP.NE.AND P0, PT, R3, RZ, PT ;  /* 0x000000ff0300720c */ /* 0x004fda0003f05270 */
[----:B------:R-:W-:Y:S05]  /*1ab0*/  @P0 BRA `(.L_x_12) ;  /* 0xfffffffc00c80947 */ /* 0x000fea000383ffff */
.L_x_11:
[----:B------:R-:W-:Y:S05]  /*1ac0*/  BSYNC.RECONVERGENT B0 ;  /* 0x0000000000007941 */ /* 0x000fea0003800200 */
.L_x_10:
[----:B------:R-:W0:Y:S01]  /*1ad0*/  LDCU UR4, c[0x0][0x398] ;  /* 0x00007300ff0477ac */ /* 0x000e220008000800 */
[----:B------:R-:W-:Y:S01]  /*1ae0*/  BSSY.RECONVERGENT B7, `(.L_x_13) ;  /* 0x0000154000077945 */ /* 0x000fe20003800200 */
[----:B0-----:R-:W-:-:S13]  /*1af0*/  ISETP.NE.AND P0, PT, R0, UR4, PT ;  /* 0x0000000400007c0c */ /* 0x001fda000bf05270 */
[----:B------:R-:W-:Y:S05]  /*1b00*/  @P0 BRA `(.L_x_14) ;  /* 0x0000001400440947 */ /* 0x000fea0003800000 */
[----:B------:R-:W-:Y:S01]  /*1b10*/  UIADD3 UR4, UP0, UPT, UR38, 0x10, URZ ;  /* 0x0000001026047890 */ /* 0x000fe2000ff1e0ff */
[----:B------:R-:W-:Y:S01]  /*1b20*/  MOV R0, 0x0 ;  /* 0x0000000000007802 */ /* 0x000fe20000000f00 */
[----:B------:R-:W0:Y:S03]  /*1b30*/  LDCU.64 UR6, c[0x4][0x10] ;  /* 0x01000200ff0677ac */ /* 0x000e260008000a00 */
[----:B------:R1:W2:Y:S01]  /*1b40*/  LDC.64 R8, c[0x4][R0] ;  /* 0x0100000000087b82 */ /* 0x0002a20000000a00 */
[----:B------:R-:W-:Y:S01]  /*1b50*/  UIADD3.X UR5, UPT, UPT, URZ, UR39, URZ, UP0, !UPT ;  /* 0x00000027ff057290 */ /* 0x000fe200087fe4ff */
[----:B------:R-:W-:Y:S01]  /*1b60*/  IMAD.U32 R10, RZ, RZ, UR4 ;  /* 0x00000004ff0a7e24 */ /* 0x000fe2000f8e00ff */
[----:B------:R-:W-:-:S04]  /*1b70*/  UIADD3 UR4, UP0, UPT, UR38, 0x90, URZ ;  /* 0x0000009026047890 */ /* 0x000fc8000ff1e0ff */
[----:B------:R-:W-:Y:S01]  /*1b80*/  MOV R11, UR5 ;  /* 0x00000005000b7c02 */ /* 0x000fe20008000f00 */
[----:B------:R-:W-:Y:S01]  /*1b90*/  UIADD3.X UR5, UPT, UPT, URZ, UR39, URZ, UP0, !UPT ;  /* 0x00000027ff057290 */ /* 0x000fe200087fe4ff */
[----:B------:R-:W-:-:S03]  /*1ba0*/  MOV R6, UR4 ;  /* 0x0000000400067c02 */ /* 0x000fc60008000f00 */
[----:B------:R1:W-:Y:S02]  /*1bb0*/  STL.64 [R1+0x90], R10 ;  /* 0x0000900a01007387 */ /* 0x0003e40000100a00 */
[----:B------:R-:W-:Y:S02]  /*1bc0*/  IMAD.U32 R7, RZ, RZ, UR5 ;  /* 0x00000005ff077e24 */ /* 0x000fe4000f8e00ff */
[----:B0-----:R-:W-:Y:S02]  /*1bd0*/  IMAD.U32 R4, RZ, RZ, UR6 ;  /* 0x00000006ff047e24 */ /* 0x001fe4000f8e00ff */
[----:B------:R-:W-:-:S07]  /*1be0*/  IMAD.U32 R5, RZ, RZ, UR7 ;  /* 0x00000007ff057e24 */ /* 0x000fce000f8e00ff */
[----:B------:R-:W-:-:S07]  /*1bf0*/  LEPC R20, `(.L_x_15) ;  /* 0x000000001014794e */ /* 0x000fce0000000000 */
[----:B-12---:R-:W-:Y:S05]  /*1c00*/  CALL.ABS.NOINC R8 ;  /* 0x0000000008007343 */ /* 0x006fea0003c00000 */
.L_x_15:
[----:B------:R-:W2:Y:S01]  /*1c10*/  LDL.U8 R3, [R1+0x10] ;  /* 0x0000100001037983 */ /* 0x000ea20000100000 */
[----:B------:R-:W-:Y:S01]  /*1c20*/  BSSY.RECONVERGENT B0, `(.L_x_16) ;  /* 0x0000015000007945 */ /* 0x000fe20003800200 */
[----:B------:R-:W-:Y:S01]  /*1c30*/  IMAD.MOV.U32 R0, RZ, RZ, 0x7fed7fed ;  /* 0x7fed7fedff007424 */ /* 0x000fe200078e00ff */
[----:B--2---:R-:W-:-:S13]  /*1c40*/  ISETP.NE.AND P0, PT, R3, RZ, PT ;  /* 0x000000ff0300720c */ /* 0x004fda0003f05270 */
[----:B------:R-:W-:Y:S05]  /*1c50*/  @!P0 BRA `(.L_x_17) ;  /* 0x0000000000448947 */ /* 0x000fea0003800000 */
[----:B------:R-:W-:Y:S01]  /*1c60*/  MOV R0, 0x7fed7fed ;  /* 0x7fed7fed00007802 */ /* 0x000fe20000000f00 */
[----:B------:R-:W-:Y:S01]  /*1c70*/  IMAD.MOV.U32 R5, RZ, RZ, -0x11111112 ;  /* 0xeeeeeeeeff057424 */ /* 0x000fe200078e00ff */
[----:B------:R-:W-:-:S07]  /*1c80*/  MOV R6, UR42 ;  /* 0x0000002a00067c02 */ /* 0x000fce0008000f00 */
.L_x_18:
[----:B------:R-:W-:Y:S02]  /*1c90*/  LOP3.LUT R4, R3, 0xffff, RZ, 0xc0, !PT ;  /* 0x0000ffff03047812 */ /* 0x000fe400078ec0ff */
[----:B------:R0:W2:Y:S01]  /*1ca0*/  LDL.U8 R3, [R6+0x1] ;  /* 0x0000010006037983 */ /* 0x0000a20000100000 */
[----:B------:R-:W-:Y:S01]  /*1cb0*/  UMOV UR4, 0x98 ;  /* 0x0000009800047882 */ /* 0x000fe20000000000 */
[----:B------:R-:W-:Y:S01]  /*1cc0*/  PRMT R7, R4, 0x8880, RZ ;  /* 0x0000888004077816 */ /* 0x000fe200000000ff */
[C---:B------:R-:W-:Y:S01]  /*1cd0*/  IMAD.IADD R9, R5.reuse, 0x1, R0 ;  /* 0x0000000105097824 */ /* 0x040fe200078e0200 */
[----:B------:R-:W-:Y:S02]  /*1ce0*/  LEA R5, R5, R5, 0x5 ;  /* 0x0000000505057211 */ /* 0x000fe400078e28ff */
[----:B------:R-:W-:Y:S01]  /*1cf0*/  LEA R4, R7, UR4, 0x2 ;  /* 0x0000000407047c11 */ /* 0x000fe2000f8e10ff */
[----:B0-----:R-:W-:-:S05]  /*1d00*/  VIADD R6, R6, 0x1 ;  /* 0x0000000106067836 */ /* 0x001fca0000000000 */
[----:B------:R-:W0:Y:S02]  /*1d10*/  LDC R4, c[0x3][R4+0x800] ;  /* 0x00c2000004047b82 */ /* 0x000e240000000800 */
[----:B0-----:R-:W-:-:S04]  /*1d20*/  LOP3.LUT R0, R4, R9, RZ, 0x3c, !PT ;  /* 0x0000000904007212 */ /* 0x001fc800078e3cff */
[----:B------:R-:W-:-:S04]  /*1d30*/  IADD3 R5, PT, PT, R0, R5, R7 ;  /* 0x0000000500057210 */ /* 0x000fc80007ffe007 */
[----:B------:R-:W-:Y:S02]  /*1d40*/  IADD3 R5, PT, PT, R5, 0x3, RZ ;  /* 0x0000000305057810 */ /* 0x000fe40007ffe0ff */
[----:B--2---:R-:W-:-:S13]  /*1d50*/  ISETP.NE.AND P0, PT, R3, RZ, PT ;  /* 0x000000ff0300720c */ /* 0x004fda0003f05270 */
[----:B------:R-:W-:Y:S05]  /*1d60*/  @P0 BRA `(.L_x_18) ;  /* 0xfffffffc00c80947 */ /* 0x000fea000383ffff */
.L_x_17:
[----:B------:R-:W-:Y:S05]  /*1d70*/  BSYNC.RECONVERGENT B0 ;  /* 0x0000000000007941 */ /* 0x000fea0003800200 */
.L_x_16:
[----:B------:R-:W0:Y:S01]  /*1d80*/  LDCU UR4, c[0x0][0x39c] ;  /* 0x00007380ff0477ac */ /* 0x000e220008000800 */
[----:B------:R-:W-:Y:S01]  /*1d90*/  BSSY.RECONVERGENT B6, `(.L_x_19) ;  /* 0x0000016000067945 */ /* 0x000fe20003800200 */
[----:B0-----:R-:W-:-:S13]  /*1da0*/  ISETP.NE.AND P0, PT, R0, UR4, PT ;  /* 0x0000000400007c0c */ /* 0x001fda000bf05270 */
[----:B------:R-:W-:Y:S05]  /*1db0*/  @P0 BRA `(.L_x_20) ;  /* 0x00000000004c0947 */ /* 0x000fea0003800000 */
[----:B------:R-:W-:Y:S01]  /*1dc0*/  UIADD3 UR4, UP0, UPT, UR38, 0x10, URZ ;  /* 0x0000001026047890 */ /* 0x000fe2000ff1e0ff */
[----:B------:R-:W-:-:S03]  /*1dd0*/  MOV R0, 0x0 ;  /* 0x0000000000007802 */ /* 0x000fc60000000f00 */
[----:B------:R-:W-:Y:S01]  /*1de0*/  UIADD3.X UR5, UPT, UPT, URZ, UR39, URZ, UP0, !UPT ;  /* 0x00000027ff057290 */ /* 0x000fe200087fe4ff */
[----:B------:R0:W1:Y:S01]  /*1df0*/  LDC.64 R10, c[0x4][R0] ;  /* 0x01000000000a7b82 */ /* 0x0000620000000a00 */
[----:B------:R-:W-:Y:S01]  /*1e00*/  IMAD.U32 R8, RZ, RZ, UR4 ;  /* 0x00000004ff087e24 */ /* 0x000fe2000f8e00ff */
[----:B------:R-:W-:-:S03]  /*1e10*/  UIADD3 UR6, UP0, UPT, UR38, 0x90, URZ ;  /* 0x0000009026067890 */ /* 0x000fc6000ff1e0ff */
[----:B------:R-:W-:Y:S01]  /*1e20*/  MOV R9, UR5 ;  /* 0x0000000500097c02 */ /* 0x000fe20008000f00 */
[----:B------:R-:W-:Y:S02]  /*1e30*/  UIADD3.X UR7, UPT, UPT, URZ, UR39, URZ, UP0, !UPT ;  /* 0x00000027ff077290 */ /* 0x000fe400087fe4ff */
[----:B------:R-:W-:Y:S02]  /*1e40*/  IMAD.U32 R6, RZ, RZ, UR6 ;  /* 0x00000006ff067e24 */ /* 0x000fe4000f8e00ff */
[----:B------:R0:W-:Y:S01]  /*1e50*/  STL.64 [R1+0x90], R8 ;  /* 0x0000900801007387 */ /* 0x0001e20000100a00 */
[----:B------:R-:W2:Y:S01]  /*1e60*/  LDCU.64 UR4, c[0x4][0x18] ;  /* 0x01000300ff0477ac */ /* 0x000ea20008000a00 */
[----:B------:R-:W-:Y:S01]  /*1e70*/  MOV R7, UR7 ;  /* 0x0000000700077c02 */ /* 0x000fe20008000f00 */
[----:B--2---:R-:W-:Y:S01]  /*1e80*/  IMAD.U32 R4, RZ, RZ, UR4 ;  /* 0x00000004ff047e24 */ /* 0x004fe2000f8e00ff */
[----:B0-----:R-:W-:-:S07]  /*1e90*/  MOV R5, UR5 ;  /* 0x0000000500057c02 */ /* 0x001fce0008000f00 */
[----:B------:R-:W-:-:S07]  /*1ea0*/  LEPC R20, `(.L_x_21) ;  /* 0x000000001014794e */ /* 0x000fce0000000000 */
[----:B-1----:R-:W-:Y:S05]  /*1eb0*/  CALL.ABS.NOINC R10 ;  /* 0x000000000a007343 */ /* 0x002fea0003c00000 */
.L_x_21:
[----:B------:R-:W0:Y:S01]  /*1ec0*/  LDC.64 R4, c[0x4][0x8] ;  /* 0x01000200ff047b82 */ /* 0x000e220000000a00 */
[----:B------:R-:W-:-:S05]  /*1ed0*/  IMAD.MOV.U32 R3, RZ, RZ, 0x1 ;  /* 0x00000001ff037424 */ /* 0x000fca00078e00ff */
[----:B0-----:R0:W-:Y:S02]  /*1ee0*/  STG.E.STRONG.SYS desc[UR36][R4.64], R3 ;  /* 0x0000000304007986 */ /* 0x0011e4000c115924 */
.L_x_20:
[----:B------:R-:W-:Y:S05]  /*1ef0*/  BSYNC.RECONVERGENT B6 ;  /* 0x0000000000067941 */ /* 0x000fea0003800200 */
.L_x_19:
[----:B------:R-:W1:Y:S01]  /*1f00*/  S2R R7, SR_LANEID ;  /* 0x0000000000077919 */ /* 0x000e620000000000 */
[----:B------:R-:W-:Y:S01]  /*1f10*/  VOTEU.ANY UR4, UPT, PT ;  /* 0x0000000000047886 */ /* 0x000fe200038e0100 */
[----:B0-----:R-:W0:Y:S01]  /*1f20*/  LDC.64 R4, c[0x0][0x3a8] ;  /* 0x0000ea00ff047b82 */ /* 0x001e220000000a00 */
[----:B------:R-:W1:Y:S08]  /*1f30*/  FLO.U32 R6, UR4 ;  /* 0x0000000400067d00 */ /* 0x000e7000080e0000 */
[----:B------:R-:W0:Y:S01]  /*1f40*/  POPC R3, UR4 ;  /* 0x0000000400037d09 */ /* 0x000e220008000000 */
[----:B-1----:R-:W-:-:S13]  /*1f50*/  ISETP.EQ.U32.AND P0, PT, R6, R7, PT ;  /* 0x000000070600720c */ /* 0x002fda0003f02070 */
[----:B0-----:R-:W2:Y:S01]  /*1f60*/  @P0 ATOMG.E.ADD.STRONG.GPU PT, R3, desc[UR36][R4.64], R3 ;  /* 0x80000003040309a8 */ /* 0x001ea200081ef124 */
[----:B------:R-:W0:Y:S02]  /*1f70*/  S2R R7, SR_LTMASK ;  /* 0x0000000000077919 */ /* 0x000e240000003900 */
[----:B0-----:R-:W-:-:S06]  /*1f80*/  LOP3.LUT R7, R7, UR4, RZ, 0xc0, !PT ;  /* 0x0000000407077c12 */ /* 0x001fcc000f8ec0ff */
[----:B------:R-:W0:Y:S01]  /*1f90*/  POPC R7, R7 ;  /* 0x0000000700077309 */ /* 0x000e220000000000 */
[----:B--2---:R-:W0:Y:S02]  /*1fa0*/  SHFL.IDX PT, R0, R3, R6, 0x1f ;  /* 0x00001f0603007589 */ /* 0x004e2400000e0000 */
[----:B0-----:R-:W-:-:S04]  /*1fb0*/  IADD3 R0, PT, PT, R0, R7, RZ ;  /* 0x0000000700007210 */ /* 0x001fc80007ffe0ff */
[----:B------:R-:W-:-:S13]  /*1fc0*/  ISETP.GT.AND P0, PT, R0, 0x3ff, PT ;  /* 0x000003ff0000780c */ /* 0x000fda0003f04270 */
[----:B------:R-:W-:Y:S05]  /*1fd0*/  @P0 BRA `(.L_x_14) ;  /* 0x0000001000100947 */ /* 0x000fea0003800000 */
[----:B------:R-:W2:Y:S01]  /*1fe0*/  LDL.U8 R10, [R1+0x8f] ;  /* 0x00008f00010a7983 */ /* 0x000ea20000100000 */
[----:B------:R-:W0:Y:S03]  /*1ff0*/  LDCU.64 UR4, c[0x0][0x3a0] ;  /* 0x00007400ff0477ac */ /* 0x000e260008000a00 */
[----:B------:R-:W3:Y:S04]  /*2000*/  LDL.U8 R3, [R1+0x10] ;  /* 0x0000100001037983 */ /* 0x000ee80000100000 */
[----:B------:R-:W4:Y:S04]  /*2010*/  LDL.U8 R7, [R1+0x11] ;  /* 0x0000110001077983 */ /* 0x000f280000100000 */
[----:B------:R-:W5:Y:S04]  /*2020*/  LDL.U8 R9, [R1+0x12] ;  /* 0x0000120001097983 */ /* 0x000f680000100000 */
        /* <DEDUP_REMOVED lines=9> */
[----:B------:R-:W5:Y:S01]  /*20c0*/  LDL.U8 R8, [R1+0x1c] ;  /* 0x00001c0001087983 */ /* 0x000f620000100000 */
[----:B------:R-:W-:-:S03]  /*20d0*/  IMAD.SHL.U32 R0, R0, 0x80, RZ ;  /* 0x0000008000007824 */ /* 0x000fc600078e00ff */
[----:B------:R-:W5:Y:S02]  /*20e0*/  LDL.U8 R22, [R1+0x1d] ;  /* 0x00001d0001167983 */ /* 0x000f640000100000 */
[C---:B0-----:R-:W-:Y:S02]  /*20f0*/  IADD3 R4, P0, PT, R0.reuse, UR4, RZ ;  /* 0x0000000400047c10 */ /* 0x041fe4000ff1e0ff */
[----:B------:R-:W5:Y:S02]  /*2100*/  LDL.U8 R12, [R1+0x2d] ;  /* 0x00002d00010c7983 */ /* 0x000f640000100000 */
[----:B------:R-:W-:Y:S02]  /*2110*/  LEA.HI.X.SX32 R5, R0, UR5, 0x1, P0 ;  /* 0x0000000500057c11 */ /* 0x000fe400080f0eff */
[----:B------:R-:W5:Y:S04]  /*2120*/  LDL.U8 R0, [R1+0x29] ;  /* 0x0000290001007983 */ /* 0x000f680000100000 */
[----:B------:R-:W5:Y:S04]  /*2130*/  LDL.U8 R14, [R1+0x2e] ;  /* 0x00002e00010e7983 */ /* 0x000f680000100000 */
[----:B------:R-:W5:Y:S04]  /*2140*/  LDL.U8 R20, [R1+0x2f] ;  /* 0x00002f0001147983 */ /* 0x000f680000100000 */
[----:B--2---:R-:W-:Y:S04]  /*2150*/  STG.E.U8 desc[UR36][R4.64+0x7f], R10 ;  /* 0x00007f0a04007986 */ /* 0x004fe8000c101124 */
[----:B---3--:R0:W-:Y:S04]  /*2160*/  STG.E.U8 desc[UR36][R4.64], R3 ;  /* 0x0000000304007986 */ /* 0x0081e8000c101124 */
[----:B----4-:R1:W-:Y:S04]  /*2170*/  STG.E.U8 desc[UR36][R4.64+0x1], R7 ;  /* 0x0000010704007986 */ /* 0x0103e8000c101124 */
[----:B-----5:R2:W-:Y:S04]  /*2180*/  STG.E.U8 desc[UR36][R4.64+0x2], R9 ;  /* 0x0000020904007986 */ /* 0x0205e8000c101124 */
[----:B------:R3:W-:Y:S04]  /*2190*/  STG.E.U8 desc[UR36][R4.64+0x3], R11 ;  /* 0x0000030b04007986 */ /* 0x0007e8000c101124 */
        /* <DEDUP_REMOVED lines=9> */
[----:B0-----:R-:W5:Y:S04]  /*2230*/  LDL.U8 R3, [R1+0x1e] ;  /* 0x00001e0001037983 */ /* 0x001f680000100000 */
[----:B-1----:R-:W5:Y:S04]  /*2240*/  LDL.U8 R7, [R1+0x1f] ;  /* 0x00001f0001077983 */ /* 0x002f680000100000 */
[----:B--2---:R-:W2:Y:S04]  /*2250*/  LDL.U8 R9, [R1+0x20] ;  /* 0x0000200001097983 */ /* 0x004ea80000100000 */
[----:B---3--:R-:W3:Y:S04]  /*2260*/  LDL.U8 R11, [R1+0x21] ;  /* 0x00002100010b7983 */ /* 0x008ee80000100000 */
[----:B----4-:R-:W4:Y:S04]  /*2270*/  LDL.U8 R13, [R1+0x22] ;  /* 0x00002200010d7983 */ /* 0x010f280000100000 */
[----:B-----5:R-:W5:Y:S04]  /*2280*/  LDL.U8 R15, [R1+0x23] ;  /* 0x00002300010f7983 */ /* 0x020f680000100000 */
        /* <DEDUP_REMOVED lines=8> */
[----:B------:R0:W-:Y:S04]  /*2310*/  STG.E.U8 desc[UR36][R4.64+0xd], R22 ;  /* 0x00000d1604007986 */ /* 0x0001e8000c101124 */
[----:B------:R1:W-:Y:S04]  /*2320*/  STG.E.U8 desc[UR36][R4.64+0x19], R0 ;  /* 0x0000190004007986 */ /* 0x0003e8000c101124 */
[----:B------:R1:W-:Y:S04]  /*2330*/  STG.E.U8 desc[UR36][R4.64+0x1d], R12 ;  /* 0x00001d0c04007986 */ /* 0x0003e8000c101124 */
[----:B------:R1:W-:Y:S04]  /*2340*/  STG.E.U8 desc[UR36][R4.64+0x1e], R14 ;  /* 0x00001e0e04007986 */ /* 0x0003e8000c101124 */
[----:B------:R1:W-:Y:S04]  /*2350*/  STG.E.U8 desc[UR36][R4.64+0x1f], R20 ;  /* 0x00001f1404007986 */ /* 0x0003e8000c101124 */
[----:B0-----:R-:W5:Y:S04]  /*2360*/  LDL.U8 R22, [R1+0x30] ;  /* 0x0000300001167983 */ /* 0x001f680000100000 */
[----:B-1----:R-:W5:Y:S04]  /*2370*/  LDL.U8 R0, [R1+0x3c] ;  /* 0x00003c0001007983 */ /* 0x002f680000100000 */
[----:B------:R-:W5:Y:S04]  /*2380*/  LDL.U8 R12, [R1+0x40] ;  /* 0x00004000010c7983 */ /* 0x000f680000100000 */
[----:B------:R-:W5:Y:S04]  /*2390*/  LDL.U8 R14, [R1+0x41] ;  /* 0x00004100010e7983 */ /* 0x000f680000100000 */
[----:B------:R-:W5:Y:S04]  /*23a0*/  LDL.U8 R20, [R1+0x42] ;  /* 0x0000420001147983 */ /* 0x000f680000100000 */
[----:B------:R0:W-:Y:S04]  /*23b0*/  STG.E.U8 desc[UR36][R4.64+0xe], R3 ;  /* 0x00000e0304007986 */ /* 0x0001e8000c101124 */
[----:B------:R1:W-:Y:S04]  /*23c0*/  STG.E.U8 desc[UR36][R4.64+0xf], R7 ;  /* 0x00000f0704007986 */ /* 0x0003e8000c101124 */
[----:B--2---:R2:W-:Y:S04]  /*23d0*/  STG.E.U8 desc[UR36][R4.64+0x10], R9 ;  /* 0x0000100904007986 */ /* 0x0045e8000c101124 */
        /* <DEDUP_REMOVED lines=195> */
[----:B------:R0:W-:Y:S02]  /*3010*/  STG.E.U8 desc[UR36][R4.64+0x7b], R10 ;  /* 0x00007b0a04007986 */ /* 0x0001e4000c101124 */
.L_x_14:
[----:B------:R-:W-:Y:S05]  /*3020*/  BSYNC.RECONVERGENT B7 ;  /* 0x0000000000077941 */ /* 0x000fea0003800200 */
.L_x_13:
[----:B------:R-:W1:Y:S01]  /*3030*/  LDCU UR4, c[0x0][0x380] ;  /* 0x00007000ff0477ac */ /* 0x000e620008000800 */
[----:B------:R-:W-:-:S04]  /*3040*/  IADD3 R2, PT, PT, R2, 0x1, RZ ;  /* 0x0000000102027810 */ /* 0x000fc80007ffe0ff */
[----:B-1----:R-:W-:-:S13]  /*3050*/  ISETP.NE.AND P0, PT, R2, UR4, PT ;  /* 0x0000000402007c0c */ /* 0x002fda000bf05270 */
[----:B------:R-:W-:Y:S05]  /*3060*/  @P0 BRA `(.L_x_22) ;  /* 0xffffffe400580947 */ /* 0x000fea000383ffff */
[----:B------:R-:W-:Y:S05]  /*3070*/  EXIT ;  /* 0x000000000000794d */ /* 0x000fea0003800000 */
.L_x_23:
[----:B------:R-:W-:-:S00]  /*3080*/  BRA `(.L_x_23) ;  /* 0xfffffffc00fc7947 */ /* 0x000fc0000383ffff */
[----:B------:R-:W-:-:S00]  /*3090*/  NOP ;  /* 0x0000000000007918 */ /* 0x000fc00000000000 */
        /* <DEDUP_REMOVED lines=14> */
.L_x_24:


//--------------------- .nv.global.init           --------------------------
	.section	.nv.global.init,"aw",@progbits
.nv.global.init:
	.type		$str,@object
	.size		$str,($str$1 - $str)
$str:
        /*0000*/ 	.byte	0x48, 0x61, 0x73, 0x68, 0x20, 0x41, 0x20, 0x6d, 0x61, 0x74, 0x63, 0x68, 0x65, 0x73, 0x3a, 0x20
        /*0010*/ 	.byte	0x25, 0x73, 0x0a, 0x00
	.type		$str$1,@object
	.size		$str$1,(.L_10 - $str$1)
$str$1:
        /*0014*/ 	.byte	0x42, 0x4f, 0x54, 0x48, 0x20, 0x48, 0x41, 0x53, 0x48, 0x45, 0x53, 0x20, 0x4d, 0x41, 0x54, 0x43
        /*0024*/ 	.byte	0x48, 0x3a, 0x20, 0x25, 0x73, 0x0a, 0x00
.L_10:


//--------------------- .nv.shared.reserved.0     --------------------------
	.section	.nv.shared.reserved.0,"aw",@nobits
	.weak		__nv_reservedSMEM_offset_0_alias
	.size		__nv_reservedSMEM_offset_0_alias, 0, 64
	.other		__nv_reservedSMEM_offset_0_alias,@"STO_CUDA_RESERVED_SHARED STV_DEFAULT"
__nv_reservedSMEM_offset_0_alias:
	.zero		0
	.zero		64


//--------------------- .nv.global                --------------------------
	.section	.nv.global,"aw",@nobits
	.align	4
.nv.global:
	.type		d_foundMatchFlag,@object
	.size		d_foundMatchFlag,(.L_0 - d_foundMatchFlag)
d_foundMatchFlag:
	.zero		4
.L_0:


//--------------------- .nv.constant0._Z16bruteForceKernelimmjjPcPi --------------------------
	.section	.nv.constant0._Z16bruteForceKernelimmjjPcPi,"a",@progbits
	.sectionflags	@""
	.align	4
.nv.constant0._Z16bruteForceKernelimmjjPcPi:
	.zero		944


//--------------------- SYMBOLS --------------------------

	.type		.nv.reservedSmem.offset0,@object
	.size		.nv.reservedSmem.offset0,0x4
	.type		vprintf,@function
